	.target	sm_90a

	.elftype	@"ET_EXEC"


//--------------------- .note.nv.tkinfo           --------------------------
	.section	.note.nv.tkinfo,"",@"SHT_NOTE"
	.sectionflags	@"SHF_NOTE_NV_TKINFO"
	.tkinfo
        /*0018*/ 	.word	0x00000002
        /*0030*/ 	.string	""
        /*0030*/ 	.string	"ptxas"
        /*0030*/ 	.string	"Cuda compilation tools, release 13.0, V13.0.88"
        /*0030*/ 	.string	"Build cuda_13.0.r13.0/compiler.36424714_0"
        /*0030*/ 	.string	"-arch sm_90a -m 64 "



//--------------------- .note.nv.cuinfo           --------------------------
	.section	.note.nv.cuinfo,"",@"SHT_NOTE"
	.sectionflags	@"SHF_NOTE_NV_CUINFO"
        /*0018*/ 	.short	0x0002
        /*001a*/ 	.short	0x005a
        /*001c*/ 	.short	0x0082
	.zero		2


//--------------------- .nv.info                  --------------------------
	.section	.nv.info,"",@"SHT_CUDA_INFO"
	.align	4


	//----- nvinfo : EIATTR_REGCOUNT
	.align		4
        /*0000*/ 	.byte	0x04, 0x2f
        /*0002*/ 	.short	(.L_15 - .L_14)
	.align		4
.L_14:
        /*0004*/ 	.word	index@(_ZN7cutlass13device_kernelINS_4gemm6kernel13GemmUniversalIN4cute5tupleIJiiiiEEENS1_10collective13CollectiveMmaINS1_34MainloopSm90TmaGmmaWarpSpecializedILi4ENS5_IJNS4_1CILi1EEENSA_ILi2EEESB_EEENS1_35KernelTmaWarpSpecializedCooperativeEEENS5_IJNSA_ILi256EEENSA_ILi128EEENSA_ILi64EEEEEENS_6half_tENS5_IJlSB_lEEESK_SL_NS4_8TiledMMAINS4_8MMA_AtomIJNS4_4SM904GMMA26MMA_64x128x16_F32F16F16_SSILNSP_5MajorE0ELSR_0ELNSP_7ScaleInE1ELSS_1EEEEEENS4_6LayoutINS5_IJSC_SB_SB_EEENS5_IJSB_NSA_ILi0EEESX_EEEEENS5_IJNS4_10UnderscoreES10_S10_EEEEENS4_23SM90_TMA_LOAD_MULTICASTENS4_14ComposedLayoutINS4_7SwizzleILi3ELi4ELi3EEENS4_18smem_ptr_flag_bitsILi16EEENSV_INS5_IJNSA_ILi8EEESI_EEENS5_IJSI_SB_EEEEEEEvNS4_8identityENS4_13SM90_TMA_LOADES1D_vS1E_EENS_8epilogue10collective6detail29Sm90TmaWarpSpecializedAdapterINS1I_15DefaultEpilogueISK_SL_SL_NS1H_6thread17LinearCombinationISK_Li1EffLNS1M_9ScaleType4KindE0ELNS_15FloatRoundStyleE2ESK_EENS1_15EpilogueDefaultEEEEEvvEEEEvNT_6ParamsE)
        /*0008*/ 	.word	0x000000a8


	//----- nvinfo : EIATTR_FRAME_SIZE
	.align		4
.L_15:
        /*000c*/ 	.byte	0x04, 0x11
        /*000e*/ 	.short	(.L_17 - .L_16)
	.align		4
.L_16:
        /*0010*/ 	.word	index@(_ZN7cutlass13device_kernelINS_4gemm6kernel13GemmUniversalIN4cute5tupleIJiiiiEEENS1_10collective13CollectiveMmaINS1_34MainloopSm90TmaGmmaWarpSpecializedILi4ENS5_IJNS4_1CILi1EEENSA_ILi2EEESB_EEENS1_35KernelTmaWarpSpecializedCooperativeEEENS5_IJNSA_ILi256EEENSA_ILi128EEENSA_ILi64EEEEEENS_6half_tENS5_IJlSB_lEEESK_SL_NS4_8TiledMMAINS4_8MMA_AtomIJNS4_4SM904GMMA26MMA_64x128x16_F32F16F16_SSILNSP_5MajorE0ELSR_0ELNSP_7ScaleInE1ELSS_1EEEEEENS4_6LayoutINS5_IJSC_SB_SB_EEENS5_IJSB_NSA_ILi0EEESX_EEEEENS5_IJNS4_10UnderscoreES10_S10_EEEEENS4_23SM90_TMA_LOAD_MULTICASTENS4_14ComposedLayoutINS4_7SwizzleILi3ELi4ELi3EEENS4_18smem_ptr_flag_bitsILi16EEENSV_INS5_IJNSA_ILi8EEESI_EEENS5_IJSI_SB_EEEEEEEvNS4_8identityENS4_13SM90_TMA_LOADES1D_vS1E_EENS_8epilogue10collective6detail29Sm90TmaWarpSpecializedAdapterINS1I_15DefaultEpilogueISK_SL_SL_NS1H_6thread17LinearCombinationISK_Li1EffLNS1M_9ScaleType4KindE0ELNS_15FloatRoundStyleE2ESK_EENS1_15EpilogueDefaultEEEEEvvEEEEvNT_6ParamsE)
        /*0014*/ 	.word	0x00000000


	//----- nvinfo : EIATTR_MIN_STACK_SIZE
	.align		4
.L_17:
        /*0018*/ 	.byte	0x04, 0x12
        /*001a*/ 	.short	(.L_19 - .L_18)
	.align		4
.L_18:
        /*001c*/ 	.word	index@(_ZN7cutlass13device_kernelINS_4gemm6kernel13GemmUniversalIN4cute5tupleIJiiiiEEENS1_10collective13CollectiveMmaINS1_34MainloopSm90TmaGmmaWarpSpecializedILi4ENS5_IJNS4_1CILi1EEENSA_ILi2EEESB_EEENS1_35KernelTmaWarpSpecializedCooperativeEEENS5_IJNSA_ILi256EEENSA_ILi128EEENSA_ILi64EEEEEENS_6half_tENS5_IJlSB_lEEESK_SL_NS4_8TiledMMAINS4_8MMA_AtomIJNS4_4SM904GMMA26MMA_64x128x16_F32F16F16_SSILNSP_5MajorE0ELSR_0ELNSP_7ScaleInE1ELSS_1EEEEEENS4_6LayoutINS5_IJSC_SB_SB_EEENS5_IJSB_NSA_ILi0EEESX_EEEEENS5_IJNS4_10UnderscoreES10_S10_EEEEENS4_23SM90_TMA_LOAD_MULTICASTENS4_14ComposedLayoutINS4_7SwizzleILi3ELi4ELi3EEENS4_18smem_ptr_flag_bitsILi16EEENSV_INS5_IJNSA_ILi8EEESI_EEENS5_IJSI_SB_EEEEEEEvNS4_8identityENS4_13SM90_TMA_LOADES1D_vS1E_EENS_8epilogue10collective6detail29Sm90TmaWarpSpecializedAdapterINS1I_15DefaultEpilogueISK_SL_SL_NS1H_6thread17LinearCombinationISK_Li1EffLNS1M_9ScaleType4KindE0ELNS_15FloatRoundStyleE2ESK_EENS1_15EpilogueDefaultEEEEEvvEEEEvNT_6ParamsE)
        /*0020*/ 	.word	0x00000000
.L_19:


//--------------------- .nv.compat                --------------------------
	.section	.nv.compat,"",@"SHT_CUDA_COMPAT_INFO"
	.align	4
        /*0000*/ 	.byte	0x02, 0x09, 0x01, 0x00, 0x02, 0x02, 0x04, 0x00, 0x02, 0x05, 0x05, 0x00, 0x03, 0x07, 0x01, 0x01
        /*0010*/ 	.byte	0x02, 0x03, 0x01, 0x00, 0x02, 0x06, 0x01, 0x00, 0x04, 0x0b, 0x08, 0x00, 0x00, 0x00, 0x00, 0x00
        /*0020*/ 	.byte	0x00, 0x00, 0x00, 0x00


//--------------------- .nv.info._ZN7cutlass13device_kernelINS_4gemm6kernel13GemmUniversalIN4cute5tupleIJiiiiEEENS1_10collective13CollectiveMmaINS1_34MainloopSm90TmaGmmaWarpSpecializedILi4ENS5_IJNS4_1CILi1EEENSA_ILi2EEESB_EEENS1_35KernelTmaWarpSpecializedCooperativeEEENS5_IJNSA_ILi256EEENSA_ILi128EEENSA_ILi64EEEEEENS_6half_tENS5_IJlSB_lEEESK_SL_NS4_8TiledMMAINS4_8MMA_AtomIJNS4_4SM904GMMA26MMA_64x128x16_F32F16F16_SSILNSP_5MajorE0ELSR_0ELNSP_7ScaleInE1ELSS_1EEEEEENS4_6LayoutINS5_IJSC_SB_SB_EEENS5_IJSB_NSA_ILi0EEESX_EEEEENS5_IJNS4_10UnderscoreES10_S10_EEEEENS4_23SM90_TMA_LOAD_MULTICASTENS4_14ComposedLayoutINS4_7SwizzleILi3ELi4ELi3EEENS4_18smem_ptr_flag_bitsILi16EEENSV_INS5_IJNSA_ILi8EEESI_EEENS5_IJSI_SB_EEEEEEEvNS4_8identityENS4_13SM90_TMA_LOADES1D_vS1E_EENS_8epilogue10collective6detail29Sm90TmaWarpSpecializedAdapterINS1I_15DefaultEpilogueISK_SL_SL_NS1H_6thread17LinearCombinationISK_Li1EffLNS1M_9ScaleType4KindE0ELNS_15FloatRoundStyleE2ESK_EENS1_15EpilogueDefaultEEEEEvvEEEEvNT_6ParamsE --------------------------
	.section	.nv.info._ZN7cutlass13device_kernelINS_4gemm6kernel13GemmUniversalIN4cute5tupleIJiiiiEEENS1_10collective13CollectiveMmaINS1_34MainloopSm90TmaGmmaWarpSpecializedILi4ENS5_IJNS4_1CILi1EEENSA_ILi2EEESB_EEENS1_35KernelTmaWarpSpecializedCooperativeEEENS5_IJNSA_ILi256EEENSA_ILi128EEENSA_ILi64EEEEEENS_6half_tENS5_IJlSB_lEEESK_SL_NS4_8TiledMMAINS4_8MMA_AtomIJNS4_4SM904GMMA26MMA_64x128x16_F32F16F16_SSILNSP_5MajorE0ELSR_0ELNSP_7ScaleInE1ELSS_1EEEEEENS4_6LayoutINS5_IJSC_SB_SB_EEENS5_IJSB_NSA_ILi0EEESX_EEEEENS5_IJNS4_10UnderscoreES10_S10_EEEEENS4_23SM90_TMA_LOAD_MULTICASTENS4_14ComposedLayoutINS4_7SwizzleILi3ELi4ELi3EEENS4_18smem_ptr_flag_bitsILi16EEENSV_INS5_IJNSA_ILi8EEESI_EEENS5_IJSI_SB_EEEEEEEvNS4_8identityENS4_13SM90_TMA_LOADES1D_vS1E_EENS_8epilogue10collective6detail29Sm90TmaWarpSpecializedAdapterINS1I_15DefaultEpilogueISK_SL_SL_NS1H_6thread17LinearCombinationISK_Li1EffLNS1M_9ScaleType4KindE0ELNS_15FloatRoundStyleE2ESK_EENS1_15EpilogueDefaultEEEEEvvEEEEvNT_6ParamsE,"",@"SHT_CUDA_INFO"
	.sectionflags	@""
	.align	4


	//----- nvinfo : EIATTR_CUDA_API_VERSION
	.align		4
        /*0000*/ 	.byte	0x04, 0x37
        /*0002*/ 	.short	(.L_21 - .L_20)
.L_20:
        /*0004*/ 	.word	0x00000082


	//----- nvinfo : EIATTR_KPARAM_INFO
	.align		4
.L_21:
        /*0008*/ 	.byte	0x04, 0x17
        /*000a*/ 	.short	(.L_23 - .L_22)
.L_22:
        /*000c*/ 	.word	0x00000000
        /*0010*/ 	.short	0x0000
        /*0012*/ 	.short	0x0070
        /*0014*/ 	.byte	0x00, 0xf0, 0x01, 0x10


	//----- nvinfo : EIATTR_SPARSE_MMA_MASK
	.align		4
.L_23:
        /*0018*/ 	.byte	0x03, 0x50
        /*001a*/ 	.short	0x0000


	//----- nvinfo : EIATTR_MAXREG_COUNT
	.align		4
        /*001c*/ 	.byte	0x03, 0x1b
        /*001e*/ 	.short	0x00a8


	//----- nvinfo : EIATTR_NUM_BARRIERS
	.align		4
        /*0020*/ 	.byte	0x02, 0x4c
        /*0022*/ 	.byte	0x01
	.zero		1


	//----- nvinfo : EIATTR_EXTERNS
	.align		4
        /*0024*/ 	.byte	0x04, 0x0f
        /*0026*/ 	.short	(.L_25 - .L_24)


	//   ....[0]....
	.align		4
.L_24:
        /*0028*/ 	.word	index@(__assertfail)


	//----- nvinfo : EIATTR_MERCURY_ISA_VERSION
	.align		4
.L_25:
        /*002c*/ 	.byte	0x03, 0x5f
        /*002e*/ 	.short	0x0101


	//----- nvinfo : EIATTR_INT_WARP_WIDE_INSTR_OFFSETS
	.align		4
        /*0030*/ 	.byte	0x04, 0x31
        /*0032*/ 	.short	(.L_27 - .L_26)


	//   ....[0]....
.L_26:
        /*0034*/ 	.word	0x00000420


	//   ....[1]....
        /*0038*/ 	.word	0x00000440


	//   ....[2]....
        /*003c*/ 	.word	0x00000610


	//   ....[3]....
        /*0040*/ 	.word	0x00001ee0


	//----- nvinfo : EIATTR_COOP_GROUP_MASK_REGIDS
	.align		4
.L_27:
        /*0044*/ 	.byte	0x04, 0x29
        /*0046*/ 	.short	(.L_29 - .L_28)


	//   ....[0]....
.L_28:
        /*0048*/ 	.word	0xffffffff


	//   ....[1]....
        /*004c*/ 	.word	0xffffffff


	//   ....[2]....
        /*0050*/ 	.word	0xffffffff


	//   ....[3]....
        /*0054*/ 	.word	0xffffffff


	//   ....[4]....
        /*0058*/ 	.word	0xffffffff


	//   ....[5]....
        /*005c*/ 	.word	0xffffffff


	//----- nvinfo : EIATTR_COOP_GROUP_INSTR_OFFSETS
	.align		4
.L_29:
        /*0060*/ 	.byte	0x04, 0x28
        /*0062*/ 	.short	(.L_31 - .L_30)


	//   ....[0]....
.L_30:
        /*0064*/ 	.word	0x00000060


	//   ....[1]....
        /*0068*/ 	.word	0x00000070


	//   ....[2]....
        /*006c*/ 	.word	0x00000130


	//   ....[3]....
        /*0070*/ 	.word	0x000002d0


	//   ....[4]....
        /*0074*/ 	.word	0x00000780


	//   ....[5]....
        /*0078*/ 	.word	0x000011d0


	//----- nvinfo : EIATTR_REG_RECONFIG
	.align		4
.L_31:
        /*007c*/ 	.byte	0x01, 0x54
	.zero		2


	//----- nvinfo : EIATTR_SYSCALL_OFFSETS
	.align		4
        /*0080*/ 	.byte	0x04, 0x46
        /*0082*/ 	.short	(.L_33 - .L_32)


	//   ....[0]....
.L_32:
        /*0084*/ 	.word	0x00001390


	//----- nvinfo : EIATTR_MBARRIER_INSTR_OFFSETS
	.align		4
.L_33:
        /*0088*/ 	.byte	0x04, 0x39
        /*008a*/ 	.short	(.L_35 - .L_34)


	//   ....[0]....
.L_34:
        /*008c*/ 	.word	0x00000230
        /*0090*/ 	.word	0x000000ff
        /*0094*/ 	.word	0x00000000
        /*0098*/ 	.short	0x0100
        /*009a*/ 	.byte	0x08
	.zero		1


	//   ....[1]....
        /*009c*/ 	.word	0x00000240
        /*00a0*/ 	.word	0x000000ff
        /*00a4*/ 	.word	0x00000020
        /*00a8*/ 	.short	0x0100
        /*00aa*/ 	.byte	0x08
	.zero		1


	//   ....[2]....
        /*00ac*/ 	.word	0x00000250
        /*00b0*/ 	.word	0x000000ff
        /*00b4*/ 	.word	0x00000008
        /*00b8*/ 	.short	0x0100
        /*00ba*/ 	.byte	0x08
	.zero		1


	//   ....[3]....
        /*00bc*/ 	.word	0x00000260
        /*00c0*/ 	.word	0x000000ff
        /*00c4*/ 	.word	0x00000028
        /*00c8*/ 	.short	0x0100
        /*00ca*/ 	.byte	0x08
	.zero		1


	//   ....[4]....
        /*00cc*/ 	.word	0x00000270
        /*00d0*/ 	.word	0x000000ff
        /*00d4*/ 	.word	0x00000010
        /*00d8*/ 	.short	0x0100
        /*00da*/ 	.byte	0x08
	.zero		1


	//   ....[5]....
        /*00dc*/ 	.word	0x00000280
        /*00e0*/ 	.word	0x000000ff
        /*00e4*/ 	.word	0x00000030
        /*00e8*/ 	.short	0x0100
        /*00ea*/ 	.byte	0x08
	.zero		1


	//   ....[6]....
        /*00ec*/ 	.word	0x00000290
        /*00f0*/ 	.word	0x000000ff
        /*00f4*/ 	.word	0x00000018
        /*00f8*/ 	.short	0x0100
        /*00fa*/ 	.byte	0x08
	.zero		1


	//   ....[7]....
        /*00fc*/ 	.word	0x000002a0
        /*0100*/ 	.word	0x000000ff
        /*0104*/ 	.word	0x00000038
        /*0108*/ 	.short	0x0100
        /*010a*/ 	.byte	0x08
	.zero		1


	//   ....[8]....
        /*010c*/ 	.word	0x00000690
        /*0110*/ 	.word	0x000000ff
        /*0114*/ 	.word	0x00000050
        /*0118*/ 	.short	0x0100
        /*011a*/ 	.byte	0x06
	.zero		1


	//   ....[9]....
        /*011c*/ 	.word	0x00000720
        /*0120*/ 	.word	0x000000ff
        /*0124*/ 	.word	0x00000058
        /*0128*/ 	.short	0x0100
        /*012a*/ 	.byte	0x06
	.zero		1


	//   ....[10]....
        /*012c*/ 	.word	0x00001450
        /*0130*/ 	.word	0x00000003
        /*0134*/ 	.word	0x00000000
        /*0138*/ 	.short	0x010a
        /*013a*/ 	.byte	0x3f
	.zero		1


	//   ....[11]....
        /*013c*/ 	.word	0x00001490
        /*0140*/ 	.word	0x00000003
        /*0144*/ 	.word	0x00000000
        /*0148*/ 	.short	0x010a
        /*014a*/ 	.byte	0x3f
	.zero		1


	//   ....[12]....
        /*014c*/ 	.word	0x000019a0
        /*0150*/ 	.word	0x00000005
        /*0154*/ 	.word	0x00000000
        /*0158*/ 	.short	0x010a
        /*015a*/ 	.byte	0x3f
	.zero		1


	//   ....[13]....
        /*015c*/ 	.word	0x000019e0
        /*0160*/ 	.word	0x00000005
        /*0164*/ 	.word	0x00000000
        /*0168*/ 	.short	0x010a
        /*016a*/ 	.byte	0x3f
	.zero		1


	//   ....[14]....
        /*016c*/ 	.word	0x00001d80
        /*0170*/ 	.word	0x00000005
        /*0174*/ 	.word	0x00000000
        /*0178*/ 	.short	0x0101
        /*017a*/ 	.byte	0x3f
	.zero		1


	//   ....[15]....
        /*017c*/ 	.word	0x00001f60
        /*0180*/ 	.word	0x00000003
        /*0184*/ 	.word	0x00000000
        /*0188*/ 	.short	0x0101
        /*018a*/ 	.byte	0x3f
	.zero		1


	//   ....[16]....
        /*018c*/ 	.word	0x0000b7b0
        /*0190*/ 	.word	0x00000016
        /*0194*/ 	.word	0x00000020
        /*0198*/ 	.short	0x010a
        /*019a*/ 	.byte	0x3f
	.zero		1


	//   ....[17]....
        /*019c*/ 	.word	0x0000bb60
        /*01a0*/ 	.word	0x00000005
        /*01a4*/ 	.word	0x00000058
        /*01a8*/ 	.short	0x0101
        /*01aa*/ 	.byte	0x3f
	.zero		1


	//   ....[18]....
        /*01ac*/ 	.word	0x0000c270
        /*01b0*/ 	.word	0x00000007
        /*01b4*/ 	.word	0x00000000
        /*01b8*/ 	.short	0x010a
        /*01ba*/ 	.byte	0x3f
	.zero		1


	//   ....[19]....
        /*01bc*/ 	.word	0x0000c2f0
        /*01c0*/ 	.word	0x00000008
        /*01c4*/ 	.word	0x00000000
        /*01c8*/ 	.short	0x010a
        /*01ca*/ 	.byte	0x3f
	.zero		1


	//   ....[20]....
        /*01cc*/ 	.word	0x0000c380
        /*01d0*/ 	.word	0x0000000b
        /*01d4*/ 	.word	0x00000000
        /*01d8*/ 	.short	0x010a
        /*01da*/ 	.byte	0x3f
	.zero		1


	//   ....[21]....
        /*01dc*/ 	.word	0x0000c410
        /*01e0*/ 	.word	0x00000003
        /*01e4*/ 	.word	0x00000000
        /*01e8*/ 	.short	0x010a
        /*01ea*/ 	.byte	0x3f
	.zero		1


	//   ....[22]....
        /*01ec*/ 	.word	0x0000c470
        /*01f0*/ 	.word	0x00000003
        /*01f4*/ 	.word	0x00000000
        /*01f8*/ 	.short	0x010a
        /*01fa*/ 	.byte	0x3f
	.zero		1


	//   ....[23]....
        /*01fc*/ 	.word	0x0000c4c0
        /*0200*/ 	.word	0x00000005
        /*0204*/ 	.word	0x00000000
        /*0208*/ 	.short	0x010a
        /*020a*/ 	.byte	0x3f
	.zero		1


	//   ....[24]....
        /*020c*/ 	.word	0x0000c590
        /*0210*/ 	.word	0x00000016
        /*0214*/ 	.word	0x00000020
        /*0218*/ 	.short	0x010a
        /*021a*/ 	.byte	0x3f
	.zero		1


	//   ....[25]....
        /*021c*/ 	.word	0x0000c660
        /*0220*/ 	.word	0x00000007
        /*0224*/ 	.word	0x00000000
        /*0228*/ 	.short	0x010a
        /*022a*/ 	.byte	0x3f
	.zero		1


	//   ....[26]....
        /*022c*/ 	.word	0x0000c6b0
        /*0230*/ 	.word	0x00000008
        /*0234*/ 	.word	0x00000000
        /*0238*/ 	.short	0x010a
        /*023a*/ 	.byte	0x3f
	.zero		1


	//   ....[27]....
        /*023c*/ 	.word	0x0000c700
        /*0240*/ 	.word	0x0000000b
        /*0244*/ 	.word	0x00000000
        /*0248*/ 	.short	0x010a
        /*024a*/ 	.byte	0x3f
	.zero		1


	//----- nvinfo : EIATTR_NUM_MBARRIERS
	.align		4
.L_35:
        /*024c*/ 	.byte	0x03, 0x38
        /*024e*/ 	.short	0x000a


	//----- nvinfo : EIATTR_EXIT_INSTR_OFFSETS
	.align		4
        /*0250*/ 	.byte	0x04, 0x1c
        /*0252*/ 	.short	(.L_37 - .L_36)


	//   ....[0]....
.L_36:
        /*0254*/ 	.word	0x000008e0


	//   ....[1]....
        /*0258*/ 	.word	0x00001100


	//   ....[2]....
        /*025c*/ 	.word	0x0000aed0


	//   ....[3]....
        /*0260*/ 	.word	0x0000b430


	//   ....[4]....
        /*0264*/ 	.word	0x0000c460


	//----- nvinfo : EIATTR_MAX_THREADS
	.align		4
.L_37:
        /*0268*/ 	.byte	0x04, 0x05
        /*026a*/ 	.short	(.L_39 - .L_38)
.L_38:
        /*026c*/ 	.word	0x00000180
        /*0270*/ 	.word	0x00000001
        /*0274*/ 	.word	0x00000001


	//----- nvinfo : EIATTR_CRS_STACK_SIZE
	.align		4
.L_39:
        /*0278*/ 	.byte	0x04, 0x1e
        /*027a*/ 	.short	(.L_41 - .L_40)
.L_40:
        /*027c*/ 	.word	0x00000000


	//----- nvinfo : EIATTR_CBANK_PARAM_SIZE
	.align		4
.L_41:
        /*0280*/ 	.byte	0x03, 0x19
        /*0282*/ 	.short	0x0470


	//----- nvinfo : EIATTR_PARAM_CBANK
	.align		4
        /*0284*/ 	.byte	0x04, 0x0a
        /*0286*/ 	.short	(.L_43 - .L_42)
	.align		4
.L_42:
        /*0288*/ 	.word	index@(.nv.constant0._ZN7cutlass13device_kernelINS_4gemm6kernel13GemmUniversalIN4cute5tupleIJiiiiEEENS1_10collective13CollectiveMmaINS1_34MainloopSm90TmaGmmaWarpSpecializedILi4ENS5_IJNS4_1CILi1EEENSA_ILi2EEESB_EEENS1_35KernelTmaWarpSpecializedCooperativeEEENS5_IJNSA_ILi256EEENSA_ILi128EEENSA_ILi64EEEEEENS_6half_tENS5_IJlSB_lEEESK_SL_NS4_8TiledMMAINS4_8MMA_AtomIJNS4_4SM904GMMA26MMA_64x128x16_F32F16F16_SSILNSP_5MajorE0ELSR_0ELNSP_7ScaleInE1ELSS_1EEEEEENS4_6LayoutINS5_IJSC_SB_SB_EEENS5_IJSB_NSA_ILi0EEESX_EEEEENS5_IJNS4_10UnderscoreES10_S10_EEEEENS4_23SM90_TMA_LOAD_MULTICASTENS4_14ComposedLayoutINS4_7SwizzleILi3ELi4ELi3EEENS4_18smem_ptr_flag_bitsILi16EEENSV_INS5_IJNSA_ILi8EEESI_EEENS5_IJSI_SB_EEEEEEEvNS4_8identityENS4_13SM90_TMA_LOADES1D_vS1E_EENS_8epilogue10collective6detail29Sm90TmaWarpSpecializedAdapterINS1I_15DefaultEpilogueISK_SL_SL_NS1H_6thread17LinearCombinationISK_Li1EffLNS1M_9ScaleType4KindE0ELNS_15FloatRoundStyleE2ESK_EENS1_15EpilogueDefaultEEEEEvvEEEEvNT_6ParamsE)
        /*028c*/ 	.short	0x0210
        /*028e*/ 	.short	0x0470


	//----- nvinfo : EIATTR_SW_WAR
	.align		4
.L_43:
        /*0290*/ 	.byte	0x04, 0x36
        /*0292*/ 	.short	(.L_45 - .L_44)
.L_44:
        /*0294*/ 	.word	0x00000008
.L_45:


//--------------------- .nv.callgraph             --------------------------
	.section	.nv.callgraph,"",@"SHT_CUDA_CALLGRAPH"
	.align	4
	.sectionentsize	8
	.align		4
        /*0000*/ 	.word	0x00000000
	.align		4
        /*0004*/ 	.word	0xffffffff
	.align		4
        /*0008*/ 	.word	index@(_ZN7cutlass13device_kernelINS_4gemm6kernel13GemmUniversalIN4cute5tupleIJiiiiEEENS1_10collective13CollectiveMmaINS1_34MainloopSm90TmaGmmaWarpSpecializedILi4ENS5_IJNS4_1CILi1EEENSA_ILi2EEESB_EEENS1_35KernelTmaWarpSpecializedCooperativeEEENS5_IJNSA_ILi256EEENSA_ILi128EEENSA_ILi64EEEEEENS_6half_tENS5_IJlSB_lEEESK_SL_NS4_8TiledMMAINS4_8MMA_AtomIJNS4_4SM904GMMA26MMA_64x128x16_F32F16F16_SSILNSP_5MajorE0ELSR_0ELNSP_7ScaleInE1ELSS_1EEEEEENS4_6LayoutINS5_IJSC_SB_SB_EEENS5_IJSB_NSA_ILi0EEESX_EEEEENS5_IJNS4_10UnderscoreES10_S10_EEEEENS4_23SM90_TMA_LOAD_MULTICASTENS4_14ComposedLayoutINS4_7SwizzleILi3ELi4ELi3EEENS4_18smem_ptr_flag_bitsILi16EEENSV_INS5_IJNSA_ILi8EEESI_EEENS5_IJSI_SB_EEEEEEEvNS4_8identityENS4_13SM90_TMA_LOADES1D_vS1E_EENS_8epilogue10collective6detail29Sm90TmaWarpSpecializedAdapterINS1I_15DefaultEpilogueISK_SL_SL_NS1H_6thread17LinearCombinationISK_Li1EffLNS1M_9ScaleType4KindE0ELNS_15FloatRoundStyleE2ESK_EENS1_15EpilogueDefaultEEEEEvvEEEEvNT_6ParamsE)
	.align		4
        /*000c*/ 	.word	index@(__assertfail)
	.align		4
        /*0010*/ 	.word	0x00000000
	.align		4
        /*0014*/ 	.word	0xfffffffe
	.align		4
        /*0018*/ 	.word	0x00000000
	.align		4
        /*001c*/ 	.word	0xfffffffd
	.align		4
        /*0020*/ 	.word	0x00000000
	.align		4
        /*0024*/ 	.word	0xfffffffc


//--------------------- .nv.constant4             --------------------------
	.section	.nv.constant4,"a",@progbits
	.align	8
	.align		8
.nv.constant4:
        /*0000*/ 	.dword	__assertfail
	.align		8
        /*0008*/ 	.dword	__unnamed_1
	.align		8
        /*0010*/ 	.dword	_ZN39_INTERNAL_2e22ebb1_4_k_cu_0e41ab1e_31104cuda3std3__45__cpo5beginE
	.align		8
        /*0018*/ 	.dword	_ZN39_INTERNAL_2e22ebb1_4_k_cu_0e41ab1e_31104cuda3std3__45__cpo3endE
	.align		8
        /*0020*/ 	.dword	_ZN39_INTERNAL_2e22ebb1_4_k_cu_0e41ab1e_31104cuda3std3__45__cpo6cbeginE
	.align		8
        /*0028*/ 	.dword	_ZN39_INTERNAL_2e22ebb1_4_k_cu_0e41ab1e_31104cuda3std3__45__cpo4cendE
	.align		8
        /*0030*/ 	.dword	_ZN39_INTERNAL_2e22ebb1_4_k_cu_0e41ab1e_31104cuda3std3__441_GLOBAL__N__2e22ebb1_4_k_cu_0e41ab1e_31106ignoreE
	.align		8
        /*0038*/ 	.dword	_ZN39_INTERNAL_2e22ebb1_4_k_cu_0e41ab1e_31104cuda3std3__419piecewise_constructE
	.align		8
        /*0040*/ 	.dword	_ZN39_INTERNAL_2e22ebb1_4_k_cu_0e41ab1e_31104cuda3std3__48in_placeE
	.align		8
        /*0048*/ 	.dword	_ZN39_INTERNAL_2e22ebb1_4_k_cu_0e41ab1e_31104cuda3std6ranges3__45__cpo4swapE
	.align		8
        /*0050*/ 	.dword	_ZN39_INTERNAL_2e22ebb1_4_k_cu_0e41ab1e_31104cuda3std6ranges3__45__cpo9iter_moveE
	.align		8
        /*0058*/ 	.dword	_ZN39_INTERNAL_2e22ebb1_4_k_cu_0e41ab1e_31104cute7productE
	.align		8
        /*0060*/ 	.dword	_ZN39_INTERNAL_2e22ebb1_4_k_cu_0e41ab1e_31104cute1_E
	.align		8
        /*0068*/ 	.dword	$str$22
	.align		8
        /*0070*/ 	.dword	$str$23


//--------------------- .text._ZN7cutlass13device_kernelINS_4gemm6kernel13GemmUniversalIN4cute5tupleIJiiiiEEENS1_10collective13CollectiveMmaINS1_34MainloopSm90TmaGmmaWarpSpecializedILi4ENS5_IJNS4_1CILi1EEENSA_ILi2EEESB_EEENS1_35KernelTmaWarpSpecializedCooperativeEEENS5_IJNSA_ILi256EEENSA_ILi128EEENSA_ILi64EEEEEENS_6half_tENS5_IJlSB_lEEESK_SL_NS4_8TiledMMAINS4_8MMA_AtomIJNS4_4SM904GMMA26MMA_64x128x16_F32F16F16_SSILNSP_5MajorE0ELSR_0ELNSP_7ScaleInE1ELSS_1EEEEEENS4_6LayoutINS5_IJSC_SB_SB_EEENS5_IJSB_NSA_ILi0EEESX_EEEEENS5_IJNS4_10UnderscoreES10_S10_EEEEENS4_23SM90_TMA_LOAD_MULTICASTENS4_14ComposedLayoutINS4_7SwizzleILi3ELi4ELi3EEENS4_18smem_ptr_flag_bitsILi16EEENSV_INS5_IJNSA_ILi8EEESI_EEENS5_IJSI_SB_EEEEEEEvNS4_8identityENS4_13SM90_TMA_LOADES1D_vS1E_EENS_8epilogue10collective6detail29Sm90TmaWarpSpecializedAdapterINS1I_15DefaultEpilogueISK_SL_SL_NS1H_6thread17LinearCombinationISK_Li1EffLNS1M_9ScaleType4KindE0ELNS_15FloatRoundStyleE2ESK_EENS1_15EpilogueDefaultEEEEEvvEEEEvNT_6ParamsE --------------------------
	.section	.text._ZN7cutlass13device_kernelINS_4gemm6kernel13GemmUniversalIN4cute5tupleIJiiiiEEENS1_10collective13CollectiveMmaINS1_34MainloopSm90TmaGmmaWarpSpecializedILi4ENS5_IJNS4_1CILi1EEENSA_ILi2EEESB_EEENS1_35KernelTmaWarpSpecializedCooperativeEEENS5_IJNSA_ILi256EEENSA_ILi128EEENSA_ILi64EEEEEENS_6half_tENS5_IJlSB_lEEESK_SL_NS4_8TiledMMAINS4_8MMA_AtomIJNS4_4SM904GMMA26MMA_64x128x16_F32F16F16_SSILNSP_5MajorE0ELSR_0ELNSP_7ScaleInE1ELSS_1EEEEEENS4_6LayoutINS5_IJSC_SB_SB_EEENS5_IJSB_NSA_ILi0EEESX_EEEEENS5_IJNS4_10UnderscoreES10_S10_EEEEENS4_23SM90_TMA_LOAD_MULTICASTENS4_14ComposedLayoutINS4_7SwizzleILi3ELi4ELi3EEENS4_18smem_ptr_flag_bitsILi16EEENSV_INS5_IJNSA_ILi8EEESI_EEENS5_IJSI_SB_EEEEEEEvNS4_8identityENS4_13SM90_TMA_LOADES1D_vS1E_EENS_8epilogue10collective6detail29Sm90TmaWarpSpecializedAdapterINS1I_15DefaultEpilogueISK_SL_SL_NS1H_6thread17LinearCombinationISK_Li1EffLNS1M_9ScaleType4KindE0ELNS_15FloatRoundStyleE2ESK_EENS1_15EpilogueDefaultEEEEEvvEEEEvNT_6ParamsE,"ax",@progbits
	.align	128
.text._ZN7cutlass13device_kernelINS_4gemm6kernel13GemmUniversalIN4cute5tupleIJiiiiEEENS1_10collective13CollectiveMmaINS1_34MainloopSm90TmaGmmaWarpSpecializedILi4ENS5_IJNS4_1CILi1EEENSA_ILi2EEESB_EEENS1_35KernelTmaWarpSpecializedCooperativeEEENS5_IJNSA_ILi256EEENSA_ILi128EEENSA_ILi64EEEEEENS_6half_tENS5_IJlSB_lEEESK_SL_NS4_8TiledMMAINS4_8MMA_AtomIJNS4_4SM904GMMA26MMA_64x128x16_F32F16F16_SSILNSP_5MajorE0ELSR_0ELNSP_7ScaleInE1ELSS_1EEEEEENS4_6LayoutINS5_IJSC_SB_SB_EEENS5_IJSB_NSA_ILi0EEESX_EEEEENS5_IJNS4_10UnderscoreES10_S10_EEEEENS4_23SM90_TMA_LOAD_MULTICASTENS4_14ComposedLayoutINS4_7SwizzleILi3ELi4ELi3EEENS4_18smem_ptr_flag_bitsILi16EEENSV_INS5_IJNSA_ILi8EEESI_EEENS5_IJSI_SB_EEEEEEEvNS4_8identityENS4_13SM90_TMA_LOADES1D_vS1E_EENS_8epilogue10collective6detail29Sm90TmaWarpSpecializedAdapterINS1I_15DefaultEpilogueISK_SL_SL_NS1H_6thread17LinearCombinationISK_Li1EffLNS1M_9ScaleType4KindE0ELNS_15FloatRoundStyleE2ESK_EENS1_15EpilogueDefaultEEEEEvvEEEEvNT_6ParamsE:
        .type           _ZN7cutlass13device_kernelINS_4gemm6kernel13GemmUniversalIN4cute5tupleIJiiiiEEENS1_10collective13CollectiveMmaINS1_34MainloopSm90TmaGmmaWarpSpecializedILi4ENS5_IJNS4_1CILi1EEENSA_ILi2EEESB_EEENS1_35KernelTmaWarpSpecializedCooperativeEEENS5_IJNSA_ILi256EEENSA_ILi128EEENSA_ILi64EEEEEENS_6half_tENS5_IJlSB_lEEESK_SL_NS4_8TiledMMAINS4_8MMA_AtomIJNS4_4SM904GMMA26MMA_64x128x16_F32F16F16_SSILNSP_5MajorE0ELSR_0ELNSP_7ScaleInE1ELSS_1EEEEEENS4_6LayoutINS5_IJSC_SB_SB_EEENS5_IJSB_NSA_ILi0EEESX_EEEEENS5_IJNS4_10UnderscoreES10_S10_EEEEENS4_23SM90_TMA_LOAD_MULTICASTENS4_14ComposedLayoutINS4_7SwizzleILi3ELi4ELi3EEENS4_18smem_ptr_flag_bitsILi16EEENSV_INS5_IJNSA_ILi8EEESI_EEENS5_IJSI_SB_EEEEEEEvNS4_8identityENS4_13SM90_TMA_LOADES1D_vS1E_EENS_8epilogue10collective6detail29Sm90TmaWarpSpecializedAdapterINS1I_15DefaultEpilogueISK_SL_SL_NS1H_6thread17LinearCombinationISK_Li1EffLNS1M_9ScaleType4KindE0ELNS_15FloatRoundStyleE2ESK_EENS1_15EpilogueDefaultEEEEEvvEEEEvNT_6ParamsE,@function
        .size           _ZN7cutlass13device_kernelINS_4gemm6kernel13GemmUniversalIN4cute5tupleIJiiiiEEENS1_10collective13CollectiveMmaINS1_34MainloopSm90TmaGmmaWarpSpecializedILi4ENS5_IJNS4_1CILi1EEENSA_ILi2EEESB_EEENS1_35KernelTmaWarpSpecializedCooperativeEEENS5_IJNSA_ILi256EEENSA_ILi128EEENSA_ILi64EEEEEENS_6half_tENS5_IJlSB_lEEESK_SL_NS4_8TiledMMAINS4_8MMA_AtomIJNS4_4SM904GMMA26MMA_64x128x16_F32F16F16_SSILNSP_5MajorE0ELSR_0ELNSP_7ScaleInE1ELSS_1EEEEEENS4_6LayoutINS5_IJSC_SB_SB_EEENS5_IJSB_NSA_ILi0EEESX_EEEEENS5_IJNS4_10UnderscoreES10_S10_EEEEENS4_23SM90_TMA_LOAD_MULTICASTENS4_14ComposedLayoutINS4_7SwizzleILi3ELi4ELi3EEENS4_18smem_ptr_flag_bitsILi16EEENSV_INS5_IJNSA_ILi8EEESI_EEENS5_IJSI_SB_EEEEEEEvNS4_8identityENS4_13SM90_TMA_LOADES1D_vS1E_EENS_8epilogue10collective6detail29Sm90TmaWarpSpecializedAdapterINS1I_15DefaultEpilogueISK_SL_SL_NS1H_6thread17LinearCombinationISK_Li1EffLNS1M_9ScaleType4KindE0ELNS_15FloatRoundStyleE2ESK_EENS1_15EpilogueDefaultEEEEEvvEEEEvNT_6ParamsE,(.L_x_323 - _ZN7cutlass13device_kernelINS_4gemm6kernel13GemmUniversalIN4cute5tupleIJiiiiEEENS1_10collective13CollectiveMmaINS1_34MainloopSm90TmaGmmaWarpSpecializedILi4ENS5_IJNS4_1CILi1EEENSA_ILi2EEESB_EEENS1_35KernelTmaWarpSpecializedCooperativeEEENS5_IJNSA_ILi256EEENSA_ILi128EEENSA_ILi64EEEEEENS_6half_tENS5_IJlSB_lEEESK_SL_NS4_8TiledMMAINS4_8MMA_AtomIJNS4_4SM904GMMA26MMA_64x128x16_F32F16F16_SSILNSP_5MajorE0ELSR_0ELNSP_7ScaleInE1ELSS_1EEEEEENS4_6LayoutINS5_IJSC_SB_SB_EEENS5_IJSB_NSA_ILi0EEESX_EEEEENS5_IJNS4_10UnderscoreES10_S10_EEEEENS4_23SM90_TMA_LOAD_MULTICASTENS4_14ComposedLayoutINS4_7SwizzleILi3ELi4ELi3EEENS4_18smem_ptr_flag_bitsILi16EEENSV_INS5_IJNSA_ILi8EEESI_EEENS5_IJSI_SB_EEEEEEEvNS4_8identityENS4_13SM90_TMA_LOADES1D_vS1E_EENS_8epilogue10collective6detail29Sm90TmaWarpSpecializedAdapterINS1I_15DefaultEpilogueISK_SL_SL_NS1H_6thread17LinearCombinationISK_Li1EffLNS1M_9ScaleType4KindE0ELNS_15FloatRoundStyleE2ESK_EENS1_15EpilogueDefaultEEEEEvvEEEEvNT_6ParamsE)
        .other          _ZN7cutlass13device_kernelINS_4gemm6kernel13GemmUniversalIN4cute5tupleIJiiiiEEENS1_10collective13CollectiveMmaINS1_34MainloopSm90TmaGmmaWarpSpecializedILi4ENS5_IJNS4_1CILi1EEENSA_ILi2EEESB_EEENS1_35KernelTmaWarpSpecializedCooperativeEEENS5_IJNSA_ILi256EEENSA_ILi128EEENSA_ILi64EEEEEENS_6half_tENS5_IJlSB_lEEESK_SL_NS4_8TiledMMAINS4_8MMA_AtomIJNS4_4SM904GMMA26MMA_64x128x16_F32F16F16_SSILNSP_5MajorE0ELSR_0ELNSP_7ScaleInE1ELSS_1EEEEEENS4_6LayoutINS5_IJSC_SB_SB_EEENS5_IJSB_NSA_ILi0EEESX_EEEEENS5_IJNS4_10UnderscoreES10_S10_EEEEENS4_23SM90_TMA_LOAD_MULTICASTENS4_14ComposedLayoutINS4_7SwizzleILi3ELi4ELi3EEENS4_18smem_ptr_flag_bitsILi16EEENSV_INS5_IJNSA_ILi8EEESI_EEENS5_IJSI_SB_EEEEEEEvNS4_8identityENS4_13SM90_TMA_LOADES1D_vS1E_EENS_8epilogue10collective6detail29Sm90TmaWarpSpecializedAdapterINS1I_15DefaultEpilogueISK_SL_SL_NS1H_6thread17LinearCombinationISK_Li1EffLNS1M_9ScaleType4KindE0ELNS_15FloatRoundStyleE2ESK_EENS1_15EpilogueDefaultEEEEEvvEEEEvNT_6ParamsE,@"STO_CUDA_ENTRY STV_DEFAULT"
_ZN7cutlass13device_kernelINS_4gemm6kernel13GemmUniversalIN4cute5tupleIJiiiiEEENS1_10collective13CollectiveMmaINS1_34MainloopSm90TmaGmmaWarpSpecializedILi4ENS5_IJNS4_1CILi1EEENSA_ILi2EEESB_EEENS1_35KernelTmaWarpSpecializedCooperativeEEENS5_IJNSA_ILi256EEENSA_ILi128EEENSA_ILi64EEEEEENS_6half_tENS5_IJlSB_lEEESK_SL_NS4_8TiledMMAINS4_8MMA_AtomIJNS4_4SM904GMMA26MMA_64x128x16_F32F16F16_SSILNSP_5MajorE0ELSR_0ELNSP_7ScaleInE1ELSS_1EEEEEENS4_6LayoutINS5_IJSC_SB_SB_EEENS5_IJSB_NSA_ILi0EEESX_EEEEENS5_IJNS4_10UnderscoreES10_S10_EEEEENS4_23SM90_TMA_LOAD_MULTICASTENS4_14ComposedLayoutINS4_7SwizzleILi3ELi4ELi3EEENS4_18smem_ptr_flag_bitsILi16EEENSV_INS5_IJNSA_ILi8EEESI_EEENS5_IJSI_SB_EEEEEEEvNS4_8identityENS4_13SM90_TMA_LOADES1D_vS1E_EENS_8epilogue10collective6detail29Sm90TmaWarpSpecializedAdapterINS1I_15DefaultEpilogueISK_SL_SL_NS1H_6thread17LinearCombinationISK_Li1EffLNS1M_9ScaleType4KindE0ELNS_15FloatRoundStyleE2ESK_EENS1_15EpilogueDefaultEEEEEvvEEEEvNT_6ParamsE:
[----:B------:R-:W0:Y:S01]  /*0000*/  LDC R1, c[0x0][0x28] ;  /* 0x00000a00ff017b82 */ /* 0x000e220000000800 */
[----:B------:R-:W1:Y:S01]  /*0010*/  S2R R18, SR_TID.X ;  /* 0x0000000000127919 */ /* 0x000e620000002100 */
[----:B------:R-:W-:Y:S01]  /*0020*/  ELECT P0, URZ, PT ;  /* 0x00000000003f782f */ /* 0x000fe20003800000 */
[----:B------:R-:W-:Y:S01]  /*0030*/  BSSY B0, `(.L_x_0) ;  /* 0x000000f000007945 */ /* 0x000fe20003800000 */
[--C-:B-1----:R-:W-:Y:S02]  /*0040*/  SHF.R.U32.HI R0, RZ, 0x5, R18.reuse ;  /* 0x00000005ff007819 */ /* 0x102fe40000011612 */
[----:B------:R-:W-:-:S03]  /*0050*/  SHF.R.U32.HI R3, RZ, 0x7, R18 ;  /* 0x00000007ff037819 */ /* 0x000fc60000011612 */
[----:B------:R-:W1:Y:S04]  /*0060*/  SHFL.IDX PT, R2, R0, RZ, 0x1f ;  /* 0x00001fff00027589 */ /* 0x000e6800000e0000 */
[----:B------:R2:W3:Y:S01]  /*0070*/  SHFL.IDX PT, R5, R3, RZ, 0x1f ;  /* 0x00001fff03057589 */ /* 0x0004e200000e0000 */
[----:B-1----:R-:W-:-:S13]  /*0080*/  ISETP.NE.OR P0, PT, R2, RZ, !P0 ;  /* 0x000000ff0200720c */ /* 0x002fda0004705670 */
[----:B0-23--:R-:W-:Y:S05]  /*0090*/  @P0 BRA `(.L_x_1) ;  /* 0x0000000000200947 */ /* 0x00dfea0003800000 */
[----:B------:R-:W-:Y:S02]  /*00a0*/  ULDC.64 UR4, c[0x0][0x198] ;  /* 0x0000660000047ab9 */ /* 0x000fe40000000a00 */
[----:B------:R-:W-:Y:S02]  /*00b0*/  UIADD3 UR6, UP0, UR4, 0xf0, URZ ;  /* 0x000000f004067890 */ /* 0x000fe4000ff1e03f */
[----:B------:R-:W-:Y:S02]  /*00c0*/  UIADD3 UR4, UP1, UR4, 0x1f0, URZ ;  /* 0x000001f004047890 */ /* 0x000fe4000ff3e03f */
[----:B------:R-:W-:Y:S02]  /*00d0*/  UIADD3.X UR7, URZ, UR5, URZ, UP0, !UPT ;  /* 0x000000053f077290 */ /* 0x000fe400087fe43f */
[----:B------:R-:W-:-:S07]  /*00e0*/  UIADD3.X UR5, URZ, UR5, URZ, UP1, !UPT ;  /* 0x000000053f057290 */ /* 0x000fce0008ffe43f */
[----:B------:R0:W-:Y:S02]  /*00f0*/  UTMACCTL.PF [UR6] ;  /* 0x00000000060079b9 */ /* 0x0001e40008040000 */
[----:B------:R0:W-:Y:S02]  /*0100*/  UTMACCTL.PF [UR4] ;  /* 0x00000000040079b9 */ /* 0x0001e40008040000 */
[----:B0-----:R-:W-:Y:S01]  /*0110*/  NOP ;  /* 0x0000000000007918 */ /* 0x001fe20000000000 */
.L_x_1:
[----:B------:R-:W-:Y:S05]  /*0120*/  BSYNC B0 ;  /* 0x0000000000007941 */ /* 0x000fea0003800000 */
.L_x_0:
[----:B------:R-:W0:Y:S02]  /*0130*/  SHFL.IDX PT, R3, R0, RZ, 0x1f ;  /* 0x00001fff00037589 */ /* 0x000e2400000e0000 */
[----:B0-----:R-:W-:-:S13]  /*0140*/  ISETP.NE.AND P0, PT, R3, RZ, PT ;  /* 0x000000ff0300720c */ /* 0x001fda0003f05270 */
[----:B------:R-:W-:Y:S05]  /*0150*/  @P0 BRA `(.L_x_2) ;  /* 0x0000000000580947 */ /* 0x000fea0003800000 */
[----:B------:R-:W0:Y:S01]  /*0160*/  S2UR UR8, SR_CgaCtaId ;  /* 0x00000000000879c3 */ /* 0x000e220000008800 */
[----:B------:R-:W-:Y:S01]  /*0170*/  UMOV UR4, 0x400 ;  /* 0x0000040000047882 */ /* 0x000fe20000000000 */
[----:B------:R-:W-:Y:S01]  /*0180*/  UMOV UR5, 0x1 ;  /* 0x0000000100057882 */ /* 0x000fe20000000000 */
[----:B------:R-:W-:Y:S01]  /*0190*/  UMOV UR6, 0x4 ;  /* 0x0000000400067882 */ /* 0x000fe20000000000 */
[----:B------:R-:W-:Y:S01]  /*01a0*/  ELECT P0, URZ, PT ;  /* 0x00000000003f782f */ /* 0x000fe20003800000 */
[----:B------:R-:W-:-:S04]  /*01b0*/  UIADD3 UR6, -UR6, 0x100000, URZ ;  /* 0x0010000006067890 */ /* 0x000fc8000fffe13f */
[----:B------:R-:W-:Y:S02]  /*01c0*/  USHF.L.U32 UR7, UR6, 0xb, URZ ;  /* 0x0000000b06077899 */ /* 0x000fe4000800063f */
[----:B------:R-:W-:Y:S02]  /*01d0*/  USHF.L.U32 UR6, UR6, 0x1, URZ ;  /* 0x0000000106067899 */ /* 0x000fe4000800063f */
[----:B0-----:R-:W-:Y:S02]  /*01e0*/  ULEA UR8, UR8, UR4, 0x18 ;  /* 0x0000000408087291 */ /* 0x001fe4000f8ec03f */
[----:B------:R-:W-:-:S04]  /*01f0*/  UIADD3 UR4, -UR5, 0x100000, URZ ;  /* 0x0010000005047890 */ /* 0x000fc8000fffe13f */
[----:B------:R-:W-:Y:S02]  /*0200*/  USHF.L.U32 UR5, UR4, 0xb, URZ ;  /* 0x0000000b04057899 */ /* 0x000fe4000800063f */
[----:B------:R-:W-:Y:S01]  /*0210*/  USHF.L.U32 UR4, UR4, 0x1, URZ ;  /* 0x0000000104047899 */ /* 0x000fe2000800063f */
[----:B------:R-:W0:Y:S11]  /*0220*/  FENCE.VIEW.ASYNC.S ;  /* 0x00000000000073c6 */ /* 0x000e360000000000 */
[----:B0-----:R0:W1:Y:S01]  /*0230*/  SYNCS.EXCH.64 URZ, [UR8], UR4 ;  /* 0x00000004083f75b2 */ /* 0x0010620008000100 */
[----:B------:R0:W2:Y:S01]  /*0240*/  SYNCS.EXCH.64 URZ, [UR8+0x20], UR6 ;  /* 0x00002006083f75b2 */ /* 0x0000a20008000100 */
[----:B------:R0:W3:Y:S01]  /*0250*/  SYNCS.EXCH.64 URZ, [UR8+0x8], UR4 ;  /* 0x00000804083f75b2 */ /* 0x0000e20008000100 */
[----:B------:R0:W4:Y:S01]  /*0260*/  SYNCS.EXCH.64 URZ, [UR8+0x28], UR6 ;  /* 0x00002806083f75b2 */ /* 0x0001220008000100 */
[----:B------:R0:W0:Y:S01]  /*0270*/  SYNCS.EXCH.64 URZ, [UR8+0x10], UR4 ;  /* 0x00001004083f75b2 */ /* 0x0000220008000100 */
[----:B------:R0:W0:Y:S01]  /*0280*/  SYNCS.EXCH.64 URZ, [UR8+0x30], UR6 ;  /* 0x00003006083f75b2 */ /* 0x0000220008000100 */
[----:B------:R0:W0:Y:S01]  /*0290*/  SYNCS.EXCH.64 URZ, [UR8+0x18], UR4 ;  /* 0x00001804083f75b2 */ /* 0x0000220008000100 */
[----:B------:R0:W0:Y:S01]  /*02a0*/  SYNCS.EXCH.64 URZ, [UR8+0x38], UR6 ;  /* 0x00003806083f75b2 */ /* 0x0000220008000100 */
[----:B------:R-:W-:Y:S01]  /*02b0*/  NOP ;  /* 0x0000000000007918 */ /* 0x000fe20000000000 */
.L_x_2:
[----:B------:R-:W-:Y:S01]  /*02c0*/  SHF.R.S32.HI R7, RZ, 0x1f, R18 ;  /* 0x0000001fff077819 */ /* 0x000fe20000011412 */
[----:B------:R-:W5:Y:S01]  /*02d0*/  SHFL.IDX PT, R0, R0, RZ, 0x1f ;  /* 0x00001fff00007589 */ /* 0x000f6200000e0000 */
[----:B0-----:R-:W0:Y:S01]  /*02e0*/  S2UR UR8, SR_CTAID.X ;  /* 0x00000000000879c3 */ /* 0x001e220000002500 */
[----:B------:R-:W-:Y:S02]  /*02f0*/  ELECT P0, URZ, PT ;  /* 0x00000000003f782f */ /* 0x000fe40003800000 */
[----:B------:R-:W-:Y:S01]  /*0300*/  LEA.HI R7, R7, R18, RZ, 0x7 ;  /* 0x0000001207077211 */ /* 0x000fe200078f38ff */
[----:B------:R-:W1:Y:S01]  /*0310*/  S2R R4, SR_CTAID.Y ;  /* 0x0000000000047919 */ /* 0x000e620000002600 */
[----:B------:R-:W-:Y:S01]  /*0320*/  ULDC UR4, c[0x0][0x154] ;  /* 0x0000550000047ab9 */ /* 0x000fe20000000800 */
[----:B------:R-:W-:Y:S01]  /*0330*/  NOP ;  /* 0x0000000000007918 */ /* 0x000fe20000000000 */
[----:B------:R-:W-:Y:S01]  /*0340*/  LOP3.LUT R7, R7, 0xffffff80, RZ, 0xc0, !PT ;  /* 0xffffff8007077812 */ /* 0x000fe200078ec0ff */
[----:B------:R-:W-:Y:S01]  /*0350*/  NOP ;  /* 0x0000000000007918 */ /* 0x000fe20000000000 */
[----:B------:R-:W2:Y:S03]  /*0360*/  LDC R12, c[0x0][0x140] ;  /* 0x00005000ff0c7b82 */ /* 0x000ea60000000800 */
[----:B------:R-:W-:-:S05]  /*0370*/  IMAD.IADD R7, R18, 0x1, -R7 ;  /* 0x0000000112077824 */ /* 0x000fca00078e0a07 */
[----:B------:R-:W-:Y:S02]  /*0380*/  SHF.R.S32.HI R6, RZ, 0x1f, R7 ;  /* 0x0000001fff067819 */ /* 0x000fe40000011407 */
[----:B------:R-:W-:Y:S02]  /*0390*/  LOP3.LUT P2, RZ, R7, 0x7, RZ, 0xc0, !PT ;  /* 0x0000000707ff7812 */ /* 0x000fe4000784c0ff */
[----:B------:R-:W-:Y:S02]  /*03a0*/  LEA.HI R6, R6, R7, RZ, 0x3 ;  /* 0x0000000706067211 */ /* 0x000fe400078f18ff */
[----:B-----5:R-:W-:Y:S02]  /*03b0*/  ISETP.NE.OR P0, PT, R0, RZ, !P0 ;  /* 0x000000ff0000720c */ /* 0x020fe40004705670 */
[--C-:B------:R-:W-:Y:S02]  /*03c0*/  SHF.R.S32.HI R0, RZ, 0x3, R6.reuse ;  /* 0x00000003ff007819 */ /* 0x100fe40000011406 */
[----:B------:R-:W-:-:S02]  /*03d0*/  SHF.R.S32.HI R9, RZ, 0x1f, R6 ;  /* 0x0000001fff097819 */ /* 0x000fc40000011406 */
[----:B------:R-:W-:Y:S02]  /*03e0*/  SHF.R.S32.HI R6, RZ, 0x1f, R3 ;  /* 0x0000001fff067819 */ /* 0x000fe40000011403 */
[----:B------:R-:W-:Y:S02]  /*03f0*/  LEA.HI R9, R9, R0, RZ, 0x2 ;  /* 0x0000000009097211 */ /* 0x000fe400078f10ff */
[----:B------:R-:W-:Y:S02]  /*0400*/  LEA.HI R6, R6, R3, RZ, 0x2 ;  /* 0x0000000306067211 */ /* 0x000fe400078f10ff */
[----:B-1----:R-:W-:Y:S01]  /*0410*/  I2FP.F32.U32 R8, R4 ;  /* 0x0000000400087245 */ /* 0x002fe20000201000 */
[----:B------:R-:W-:Y:S01]  /*0420*/  VOTEU.ALL UP0, P0 ;  /* 0x00000000003f7886 */ /* 0x000fe20000000000 */
[----:B------:R-:W-:Y:S01]  /*0430*/  LOP3.LUT R6, R6, 0x3ffffffc, RZ, 0xc0, !PT ;  /* 0x3ffffffc06067812 */ /* 0x000fe200078ec0ff */
[----:B------:R-:W-:Y:S01]  /*0440*/  VOTEU.ALL UP1, P0 ;  /* 0x00000000003f7886 */ /* 0x000fe20000020000 */
[----:B------:R-:W-:Y:S01]  /*0450*/  LOP3.LUT R9, R9, 0xfffffffc, RZ, 0xc0, !PT ;  /* 0xfffffffc09097812 */ /* 0x000fe200078ec0ff */
[----:B------:R-:W-:Y:S01]  /*0460*/  FMUL R10, R8, UR4 ;  /* 0x00000004080a7c20 */ /* 0x000fe20008400000 */
[----:B------:R-:W1:Y:S01]  /*0470*/  @!UP0 S2UR UR7, SR_CgaCtaId ;  /* 0x00000000000789c3 */ /* 0x000e620000008800 */
[----:B------:R-:W-:Y:S01]  /*0480*/  IMAD.IADD R11, R3, 0x1, -R6 ;  /* 0x00000001030b7824 */ /* 0x000fe200078e0a06 */
[----:B0-----:R-:W-:Y:S01]  /*0490*/  I2FP.F32.U32 R6, UR8 ;  /* 0x0000000800067c45 */ /* 0x001fe20008201000 */
[----:B------:R-:W-:Y:S01]  /*04a0*/  IMAD.IADD R0, R0, 0x1, -R9 ;  /* 0x0000000100007824 */ /* 0x000fe200078e0a09 */
[----:B------:R-:W-:Y:S01]  /*04b0*/  ULDC UR4, c[0x0][0x150] ;  /* 0x0000540000047ab9 */ /* 0x000fe20000000800 */
[----:B------:R-:W0:Y:S01]  /*04c0*/  F2I.U32.TRUNC.NTZ R10, R10 ;  /* 0x0000000a000a7305 */ /* 0x000e22000020f000 */
[----:B------:R-:W-:Y:S01]  /*04d0*/  SHF.R.S32.HI R3, RZ, 0x1f, R2 ;  /* 0x0000001fff037819 */ /* 0x000fe20000011402 */
[----:B------:R-:W-:Y:S01]  /*04e0*/  FMUL R6, R6, UR4 ;  /* 0x0000000406067c20 */ /* 0x000fe20008400000 */
[----:B------:R-:W5:Y:S01]  /*04f0*/  LDC R9, c[0x0][0x148] ;  /* 0x00005200ff097b82 */ /* 0x000f620000000800 */
[----:B------:R-:W-:Y:S01]  /*0500*/  IMAD R11, R11, 0x4, R0 ;  /* 0x000000040b0b7824 */ /* 0x000fe200078e0200 */
[----:B------:R-:W-:Y:S01]  /*0510*/  LEA.HI R3, R3, R2, RZ, 0x2 ;  /* 0x0000000203037211 */ /* 0x000fe200078f10ff */
[----:B------:R-:W-:Y:S01]  /*0520*/  UMOV UR4, 0x20 ;  /* 0x0000002000047882 */ /* 0x000fe20000000000 */
[----:B------:R-:W-:Y:S01]  /*0530*/  @!UP0 UMOV UR6, 0x400 ;  /* 0x0000040000068882 */ /* 0x000fe20000000000 */
[----:B------:R-:W3:Y:S01]  /*0540*/  F2I.U32.TRUNC.NTZ R6, R6 ;  /* 0x0000000600067305 */ /* 0x000ee2000020f000 */
[----:B------:R-:W-:Y:S01]  /*0550*/  LOP3.LUT R3, R3, 0xfffffffc, RZ, 0xc0, !PT ;  /* 0xfffffffc03037812 */ /* 0x000fe200078ec0ff */
[----:B------:R-:W-:Y:S01]  /*0560*/  IMAD.SHL.U32 R22, R11, 0x4, RZ ;  /* 0x000000040b167824 */ /* 0x000fe200078e00ff */
[----:B------:R-:W4:Y:S01]  /*0570*/  LDC R8, c[0x0][0x144] ;  /* 0x00005100ff087b82 */ /* 0x000f220000000800 */
[----:B------:R-:W-:-:S04]  /*0580*/  @!UP0 UIADD3 UR4, -UR4, 0x100000, URZ ;  /* 0x0010000004048890 */ /* 0x000fc8000fffe13f */
[----:B------:R-:W-:Y:S02]  /*0590*/  @!UP0 USHF.L.U32 UR5, UR4, 0xb, URZ ;  /* 0x0000000b04058899 */ /* 0x000fe4000800063f */
[----:B------:R-:W-:Y:S01]  /*05a0*/  @!UP0 USHF.L.U32 UR4, UR4, 0x1, URZ ;  /* 0x0000000104048899 */ /* 0x000fe2000800063f */
[----:B--2---:R-:W-:Y:S01]  /*05b0*/  ISETP.EQ.U32.AND P3, PT, R12, 0x1, PT ;  /* 0x000000010c00780c */ /* 0x004fe20003f62070 */
[----:B------:R-:W-:Y:S01]  /*05c0*/  IMAD.IADD R0, R2, 0x1, -R3 ;  /* 0x0000000102007824 */ /* 0x000fe200078e0a03 */
[----:B------:R-:W-:Y:S01]  /*05d0*/  LOP3.LUT R22, R11, 0xc, R22, 0x78, !PT ;  /* 0x0000000c0b167812 */ /* 0x000fe200078e7816 */
[----:B0-----:R-:W-:Y:S01]  /*05e0*/  IMAD.MOV R14, RZ, RZ, -R10 ;  /* 0x000000ffff0e7224 */ /* 0x001fe200078e0a0a */
[----:B-1----:R-:W-:Y:S02]  /*05f0*/  @!UP0 ULEA UR6, UR7, UR6, 0x18 ;  /* 0x0000000607068291 */ /* 0x002fe4000f8ec03f */
[----:B------:R-:W-:Y:S01]  /*0600*/  ISETP.NE.AND P1, PT, R0, 0x3, PT ;  /* 0x000000030000780c */ /* 0x000fe20003f25270 */
[----:B------:R-:W-:Y:S01]  /*0610*/  VOTEU.ALL UP0, P0 ;  /* 0x00000000003f7886 */ /* 0x000fe20000000000 */
[----:B------:R-:W-:Y:S01]  /*0620*/  ISETP.LT.U32.AND P0, PT, R22, 0x2, !P2 ;  /* 0x000000021600780c */ /* 0x000fe20005701070 */
[----:B---3--:R-:W-:Y:S01]  /*0630*/  IMAD.MOV R3, RZ, RZ, -R6 ;  /* 0x000000ffff037224 */ /* 0x008fe200078e0a06 */
[----:B------:R-:W-:-:S02]  /*0640*/  ISETP.EQ.OR P1, PT, R0, RZ, !P1 ;  /* 0x000000ff0000720c */ /* 0x000fc40004f22670 */
[----:B------:R-:W-:Y:S01]  /*0650*/  ISETP.NE.AND P2, PT, R5, RZ, PT ;  /* 0x000000ff0500720c */ /* 0x000fe20003f45270 */
[----:B-----5:R-:W-:Y:S01]  /*0660*/  IMAD R7, R9, R14, R4 ;  /* 0x0000000e09077224 */ /* 0x020fe200078e0204 */
[----:B------:R-:W-:Y:S01]  /*0670*/  ISETP.EQ.AND P1, PT, R5, RZ, P1 ;  /* 0x000000ff0500720c */ /* 0x000fe20000f22270 */
[----:B------:R-:W0:Y:S02]  /*0680*/  FENCE.VIEW.ASYNC.S ;  /* 0x00000000000073c6 */ /* 0x000e240000000000 */
[----:B0-----:R0:W1:Y:S01]  /*0690*/  @!UP0 SYNCS.EXCH.64 URZ, [UR6+0x50], UR4 ;  /* 0x00005004063f85b2 */ /* 0x0010620008000100 */
[----:B------:R-:W-:Y:S02]  /*06a0*/  ISETP.NE.AND P4, PT, R7, R22, PT ;  /* 0x000000160700720c */ /* 0x000fe40003f85270 */
[----:B------:R-:W-:Y:S01]  /*06b0*/  SEL R19, RZ, 0x1, !P1 ;  /* 0x00000001ff137807 */ /* 0x000fe20004800000 */
[----:B----4-:R-:W-:Y:S02]  /*06c0*/  IMAD R3, R8, R3, UR8 ;  /* 0x0000000808037e24 */ /* 0x010fe4000f8e0203 */
[----:B------:R-:W-:-:S03]  /*06d0*/  VIADD R8, R5, 0xffffffff ;  /* 0xffffffff05087836 */ /* 0x000fc60000000000 */
[----:B------:R-:W-:Y:S02]  /*06e0*/  ISETP.EQ.OR P4, PT, R3, RZ, !P4 ;  /* 0x000000ff0300720c */ /* 0x000fe40006782670 */
[----:B------:R-:W-:Y:S02]  /*06f0*/  ISETP.GE.U32.AND P5, PT, R8, 0x2, PT ;  /* 0x000000020800780c */ /* 0x000fe40003fa6070 */
[----:B------:R-:W-:Y:S02]  /*0700*/  PLOP3.LUT P0, PT, P0, P4, PT, 0x80, 0x0 ;  /* 0x000000000000781c */ /* 0x000fe40000709070 */
[----:B------:R-:W-:Y:S01]  /*0710*/  SEL R19, R19, 0x2, P5 ;  /* 0x0000000213137807 */ /* 0x000fe20002800000 */
[----:B------:R0:W2:Y:S01]  /*0720*/  @!UP1 SYNCS.EXCH.64 URZ, [UR6+0x58], UR4 ;  /* 0x00005804063f95b2 */ /* 0x0000a20008000100 */
[----:B------:R-:W-:Y:S01]  /*0730*/  P2R R156, PR, RZ, 0x1 ;  /* 0x00000001ff9c7803 */ /* 0x000fe20000000000 */
[----:B------:R-:W-:Y:S01]  /*0740*/  NOP ;  /* 0x0000000000007918 */ /* 0x000fe20000000000 */
[----:B------:R-:W-:Y:S07]  /*0750*/  @!P3 BRA `(.L_x_3) ;  /* 0x000000000008b947 */ /* 0x000fee0003800000 */
[----:B-12---:R-:W-:Y:S01]  /*0760*/  UCGABAR_ARV ;  /* 0x00000000000079c7 */ /* 0x006fe20008000000 */
[----:B------:R-:W-:Y:S05]  /*0770*/  BRA `(.L_x_4) ;  /* 0x0000000000047947 */ /* 0x000fea0003800000 */
.L_x_3:
[----:B-12---:R-:W-:Y:S01]  /*0780*/  NOP ;  /* 0x0000000000007918 */ /* 0x006fe20000000000 */
.L_x_4:
[----:B------:R-:W1:Y:S01]  /*0790*/  LDC R2, c[0x0][0x65c] ;  /* 0x00019700ff027b82 */ /* 0x000e620000000800 */
[----:B------:R-:W-:Y:S01]  /*07a0*/  MOV R6, UR8 ;  /* 0x0000000800067c02 */ /* 0x000fe20008000f00 */
[----:B------:R-:W-:Y:S01]  /*07b0*/  IMAD.MOV.U32 R7, RZ, RZ, RZ ;  /* 0x000000ffff077224 */ /* 0x000fe200078e00ff */
[----:B-1----:R-:W-:-:S04]  /*07c0*/  ISETP.NE.AND P1, PT, R2, 0x1, PT ;  /* 0x000000010200780c */ /* 0x002fc80003f25270 */
[----:B------:R-:W-:-:S09]  /*07d0*/  P2R R5, PR, RZ, 0x2 ;  /* 0x00000002ff057803 */ /* 0x000fd20000000000 */
[----:B------:R-:W1:Y:S01]  /*07e0*/  @P1 LDC R17, c[0x0][0x10] ;  /* 0x00000400ff111b82 */ /* 0x000e620000000800 */
[----:B------:R-:W-:Y:S02]  /*07f0*/  @P1 IMAD.MOV.U32 R5, RZ, RZ, RZ ;  /* 0x000000ffff051224 */ /* 0x000fe400078e00ff */
[----:B------:R-:W-:-:S05]  /*0800*/  @P1 IMAD.MOV.U32 R13, RZ, RZ, RZ ;  /* 0x000000ffff0d1224 */ /* 0x000fca00078e00ff */
[----:B------:R-:W2:Y:S01]  /*0810*/  @!P1 LDC R11, c[0x0][0xc] ;  /* 0x00000300ff0b9b82 */ /* 0x000ea20000000800 */
[----:B-1----:R-:W-:-:S04]  /*0820*/  @P1 IMAD.WIDE.U32 R16, R17, UR8, R4 ;  /* 0x0000000811101c25 */ /* 0x002fc8000f8e0004 */
[----:B------:R-:W-:Y:S02]  /*0830*/  @P1 IMAD.IADD R17, R17, 0x1, R13 ;  /* 0x0000000111111824 */ /* 0x000fe400078e020d */
[----:B--2---:R-:W-:-:S04]  /*0840*/  @!P1 IMAD.WIDE.U32 R6, R4, R11, R6 ;  /* 0x0000000b04069225 */ /* 0x004fc800078e0006 */
[----:B------:R-:W-:Y:S02]  /*0850*/  @!P1 IMAD.MOV.U32 R16, RZ, RZ, R6 ;  /* 0x000000ffff109224 */ /* 0x000fe400078e0006 */
[----:B------:R-:W-:Y:S01]  /*0860*/  @!P1 IMAD.MOV.U32 R17, RZ, RZ, R7 ;  /* 0x000000ffff119224 */ /* 0x000fe200078e0007 */
[----:B------:R-:W-:Y:S06]  /*0870*/  @!P3 BRA `(.L_x_5) ;  /* 0x00000000000cb947 */ /* 0x000fec0003800000 */
[----:B------:R-:W-:Y:S01]  /*0880*/  UCGABAR_WAIT ;  /* 0x0000000000007dc7 */ /* 0x000fe20008000000 */
[----:B------:R-:W-:Y:S01]  /*0890*/  CCTL.IVALL ;  /* 0x00000000ff00798f */ /* 0x000fe20002000000 */
[----:B------:R-:W-:Y:S05]  /*08a0*/  BRA `(.L_x_6) ;  /* 0x0000000000047947 */ /* 0x000fea0003800000 */
.L_x_5:
[----:B------:R-:W-:Y:S06]  /*08b0*/  BAR.SYNC.DEFER_BLOCKING 0x0 ;  /* 0x0000000000007b1d */ /* 0x000fec0000010000 */
.L_x_6:
[----:B------:R-:W-:Y:S05]  /*08c0*/  @!P2 BRA `(.L_x_7) ;  /* 0x000000a40084a947 */ /* 0x000fea0003800000 */
[----:B------:R-:W-:-:S13]  /*08d0*/  ISETP.GT.U32.AND P0, PT, R8, 0x1, PT ;  /* 0x000000010800780c */ /* 0x000fda0003f04070 */
[----:B0-----:R-:W-:Y:S05]  /*08e0*/  @P0 EXIT ;  /* 0x000000000000094d */ /* 0x001fea0003800000 */
[----:B------:R-:W-:Y:S01]  /*08f0*/  ULDC.64 UR4, c[0x0][0x650] ;  /* 0x0001940000047ab9 */ /* 0x000fe20000000a00 */
[----:B------:R-:W-:Y:S01]  /*0900*/  PRMT R0, RZ, 0x7610, R0 ;  /* 0x00007610ff007816 */ /* 0x000fe20000000000 */
[----:B------:R-:W-:Y:S01]  /*0910*/  IMAD.MOV.U32 R152, RZ, RZ, -0x1 ;  /* 0xffffffffff987424 */ /* 0x000fe200078e00ff */
[----:B------:R-:W-:Y:S01]  /*0920*/  ISETP.GE.U32.AND P0, PT, R16, UR4, PT ;  /* 0x0000000410007c0c */ /* 0x000fe2000bf06070 */
[----:B------:R-:W-:Y:S01]  /*0930*/  IMAD.MOV.U32 R153, RZ, RZ, -0x1 ;  /* 0xffffffffff997424 */ /* 0x000fe200078e00ff */
[----:B------:R-:W-:Y:S02]  /*0940*/  MOV R23, 0xffffffff ;  /* 0xffffffff00177802 */ /* 0x000fe40000000f00 */
[----:B------:R-:W-:-:S13]  /*0950*/  ISETP.GE.U32.AND.EX P0, PT, R17, UR5, PT, P0 ;  /* 0x0000000511007c0c */ /* 0x000fda000bf06100 */
[----:B------:R-:W-:Y:S05]  /*0960*/  @P0 BRA `(.L_x_8) ;  /* 0x00000004002c0947 */ /* 0x000fea0003800000 */
[----:B------:R-:W0:Y:S01]  /*0970*/  LDC.64 R20, c[0x0][0x628] ;  /* 0x00018a00ff147b82 */ /* 0x000e220000000a00 */
[----:B------:R-:W-:Y:S02]  /*0980*/  IMAD.MOV.U32 R6, RZ, RZ, R16 ;  /* 0x000000ffff067224 */ /* 0x000fe400078e0010 */
[----:B------:R-:W-:-:S05]  /*0990*/  IMAD.MOV.U32 R7, RZ, RZ, R17 ;  /* 0x000000ffff077224 */ /* 0x000fca00078e0011 */
[----:B------:R-:W1:Y:S08]  /*09a0*/  LDC R0, c[0x0][0x630] ;  /* 0x00018c00ff007b82 */ /* 0x000e700000000800 */
[----:B------:R-:W2:Y:S01]  /*09b0*/  LDC.64 R24, c[0x0][0x620] ;  /* 0x00018800ff187b82 */ /* 0x000ea20000000a00 */
[----:B0-----:R-:W-:-:S04]  /*09c0*/  ISETP.NE.U32.AND P0, PT, R20, RZ, PT ;  /* 0x000000ff1400720c */ /* 0x001fc80003f05070 */
[----:B------:R-:W-:-:S13]  /*09d0*/  ISETP.NE.AND.EX P0, PT, R21, RZ, PT, P0 ;  /* 0x000000ff1500720c */ /* 0x000fda0003f05300 */
[----:B-12---:R-:W-:Y:S05]  /*09e0*/  @!P0 BRA `(.L_x_9) ;  /* 0x0000000000288947 */ /* 0x006fea0003800000 */
[----:B------:R-:W0:Y:S02]  /*09f0*/  LDC R13, c[0x0][0x634] ;  /* 0x00018d00ff0d7b82 */ /* 0x000e240000000800 */
[----:B0-----:R-:W-:-:S05]  /*0a00*/  IADD3 R13, P0, R16, R13, RZ ;  /* 0x0000000d100d7210 */ /* 0x001fca0007f1e0ff */
[----:B------:R-:W-:-:S04]  /*0a10*/  IMAD.X R15, RZ, RZ, R17, P0 ;  /* 0x000000ffff0f7224 */ /* 0x000fc800000e0611 */
[----:B------:R-:W-:-:S04]  /*0a20*/  IMAD.WIDE.U32 R6, R15, R20, RZ ;  /* 0x000000140f067225 */ /* 0x000fc800078e00ff */
[----:B------:R-:W-:-:S04]  /*0a30*/  IMAD.WIDE.U32 R10, P0, R13, R21, R6 ;  /* 0x000000150d0a7225 */ /* 0x000fc80007800006 */
[----:B------:R-:W-:-:S04]  /*0a40*/  IMAD.WIDE.U32 R6, R13, R20, RZ ;  /* 0x000000140d067225 */ /* 0x000fc800078e00ff */
[----:B------:R-:W-:Y:S01]  /*0a50*/  IMAD.X R13, RZ, RZ, RZ, P0 ;  /* 0x000000ffff0d7224 */ /* 0x000fe200000e06ff */
[----:B------:R-:W-:Y:S01]  /*0a60*/  IADD3 RZ, P0, R7, R10, RZ ;  /* 0x0000000a07ff7210 */ /* 0x000fe20007f1e0ff */
[----:B------:R-:W-:-:S04]  /*0a70*/  IMAD.MOV.U32 R12, RZ, RZ, R11 ;  /* 0x000000ffff0c7224 */ /* 0x000fc800078e000b */
[----:B------:R-:W-:-:S08]  /*0a80*/  IMAD.WIDE.U32.X R6, R15, R21, R12, P0 ;  /* 0x000000150f067225 */ /* 0x000fd000000e040c */
.L_x_9:
[----:B------:R-:W0:Y:S01]  /*0a90*/  LDC.64 R20, c[0x0][0x640] ;  /* 0x00019000ff147b82 */ /* 0x000e220000000a00 */
[--C-:B------:R-:W-:Y:S01]  /*0aa0*/  SHF.R.U64 R27, R6, R0, R7.reuse ;  /* 0x00000000061b7219 */ /* 0x100fe20000001207 */
[----:B------:R-:W-:Y:S01]  /*0ab0*/  IMAD R28, R9, R14, R4 ;  /* 0x0000000e091c7224 */ /* 0x000fe200078e0204 */
[----:B------:R-:W-:Y:S02]  /*0ac0*/  SHF.R.U32.HI R0, RZ, R0, R7 ;  /* 0x00000000ff007219 */ /* 0x000fe40000011607 */
[----:B------:R-:W-:-:S03]  /*0ad0*/  IADD3 R5, P0, RZ, -R27, RZ ;  /* 0x8000001bff057210 */ /* 0x000fc60007f1e0ff */
[----:B------:R-:W1:Y:S02]  /*0ae0*/  LDC R8, c[0x0][0x618] ;  /* 0x00018600ff087b82 */ /* 0x000e640000000800 */
[----:B------:R-:W-:-:S04]  /*0af0*/  IMAD.X R7, RZ, RZ, ~R0, P0 ;  /* 0x000000ffff077224 */ /* 0x000fc800000e0e00 */
[-C--:B------:R-:W-:Y:S02]  /*0b00*/  IMAD R0, R7, R24.reuse, RZ ;  /* 0x0000001807007224 */ /* 0x080fe400078e02ff */
[----:B------:R-:W2:Y:S01]  /*0b10*/  LDC R11, c[0x0][0x608] ;  /* 0x00018200ff0b7b82 */ /* 0x000ea20000000800 */
[----:B------:R-:W-:-:S04]  /*0b20*/  IMAD.WIDE.U32 R6, R5, R24, R16 ;  /* 0x0000001805067225 */ /* 0x000fc800078e0010 */
[----:B------:R-:W-:Y:S01]  /*0b30*/  IMAD R5, R5, R25, R0 ;  /* 0x0000001905057224 */ /* 0x000fe200078e0200 */
[----:B------:R-:W-:Y:S02]  /*0b40*/  MOV R25, 0x1 ;  /* 0x0000000100197802 */ /* 0x000fe40000000f00 */
[----:B------:R-:W3:Y:S01]  /*0b50*/  LDC R12, c[0x0][0x658] ;  /* 0x00019600ff0c7b82 */ /* 0x000ee20000000800 */
[----:B0-----:R-:W-:Y:S01]  /*0b60*/  ISETP.NE.U32.AND P0, PT, R20, RZ, PT ;  /* 0x000000ff1400720c */ /* 0x001fe20003f05070 */
[----:B------:R-:W-:Y:S02]  /*0b70*/  IMAD.IADD R5, R7, 0x1, R5 ;  /* 0x0000000107057824 */ /* 0x000fe400078e0205 */
[----:B------:R-:W-:Y:S01]  /*0b80*/  IMAD.MOV.U32 R7, RZ, RZ, -0x1 ;  /* 0xffffffffff077424 */ /* 0x000fe200078e00ff */
[----:B------:R-:W-:-:S03]  /*0b90*/  ISETP.NE.AND.EX P0, PT, R21, RZ, PT, P0 ;  /* 0x000000ff1500720c */ /* 0x000fc60003f05300 */
[----:B------:R-:W0:Y:S01]  /*0ba0*/  LDC R15, c[0x0][0x600] ;  /* 0x00018000ff0f7b82 */ /* 0x000e220000000800 */
[-CC-:B-1----:R-:W-:Y:S02]  /*0bb0*/  SHF.R.U64 R13, R6, R8.reuse, R5.reuse ;  /* 0x00000008060d7219 */ /* 0x182fe40000001205 */
[----:B------:R-:W-:-:S05]  /*0bc0*/  SHF.R.U32.HI R0, RZ, R8, R5 ;  /* 0x00000008ff007219 */ /* 0x000fca0000011605 */
[----:B------:R-:W1:Y:S01]  /*0bd0*/  LDC R23, c[0x0][0x648] ;  /* 0x00019200ff177b82 */ /* 0x000e620000000800 */
[-CC-:B--2---:R-:W-:Y:S02]  /*0be0*/  SHF.R.U64 R29, R13, R11.reuse, R0.reuse ;  /* 0x0000000b0d1d7219 */ /* 0x184fe40000001200 */
[----:B------:R-:W-:-:S05]  /*0bf0*/  SHF.R.U32.HI R5, RZ, R11, R0 ;  /* 0x0000000bff057219 */ /* 0x000fca0000011600 */
[----:B------:R-:W2:Y:S01]  /*0c00*/  LDC R24, c[0x0][0x638] ;  /* 0x00018e00ff187b82 */ /* 0x000ea20000000800 */
[-CC-:B---3--:R-:W-:Y:S02]  /*0c10*/  SHF.R.U64 R14, R29, R12.reuse, R5.reuse ;  /* 0x0000000c1d0e7219 */ /* 0x188fe40000001205 */
[-C--:B------:R-:W-:Y:S02]  /*0c20*/  SHF.L.U32 R0, R7, R12.reuse, RZ ;  /* 0x0000000c07007219 */ /* 0x080fe400000006ff */
[----:B------:R-:W-:Y:S01]  /*0c30*/  SHF.R.U32.HI R5, RZ, R12, R5 ;  /* 0x0000000cff057219 */ /* 0x000fe20000011605 */
[----:B------:R-:W-:Y:S01]  /*0c40*/  IMAD.MOV.U32 R4, RZ, RZ, R14 ;  /* 0x000000ffff047224 */ /* 0x000fe200078e000e */
[----:B------:R-:W-:Y:S01]  /*0c50*/  LOP3.LUT R10, RZ, R0, RZ, 0x33, !PT ;  /* 0x00000000ff0a7212 */ /* 0x000fe200078e33ff */
[----:B------:R-:W3:Y:S01]  /*0c60*/  LDC R26, c[0x0][0x610] ;  /* 0x00018400ff1a7b82 */ /* 0x000ee20000000800 */
[----:B------:R-:W-:Y:S05]  /*0c70*/  @!P0 BRA `(.L_x_10) ;  /* 0x0000000000288947 */ /* 0x000fea0003800000 */
[----:B------:R-:W4:Y:S02]  /*0c80*/  LDC R9, c[0x0][0x64c] ;  /* 0x00019300ff097b82 */ /* 0x000f240000000800 */
[----:B----4-:R-:W-:-:S05]  /*0c90*/  IADD3 R9, P0, R14, R9, RZ ;  /* 0x000000090e097210 */ /* 0x010fca0007f1e0ff */
        /* <DEDUP_REMOVED lines=8> */
.L_x_10:
[----:B-1----:R-:W-:Y:S01]  /*0d20*/  SHF.R.U64 R4, R4, R23, R5 ;  /* 0x0000001704047219 */ /* 0x002fe20000001205 */
[----:B0-----:R-:W-:Y:S01]  /*0d30*/  VIADD R6, R15, 0xffffffff ;  /* 0xffffffff0f067836 */ /* 0x001fe20000000000 */
[----:B------:R-:W-:Y:S01]  /*0d40*/  SHF.L.U32 R0, R25, R12, RZ ;  /* 0x0000000c19007219 */ /* 0x000fe200000006ff */
[----:B------:R-:W-:Y:S01]  /*0d50*/  IMAD.MOV.U32 R23, RZ, RZ, R27 ;  /* 0x000000ffff177224 */ /* 0x000fe200078e001b */
[----:B------:R-:W-:Y:S01]  /*0d60*/  LOP3.LUT R5, R29, R10, RZ, 0xc0, !PT ;  /* 0x0000000a1d057212 */ /* 0x000fe200078ec0ff */
[----:B------:R-:W-:Y:S01]  /*0d70*/  IMAD.MOV R7, RZ, RZ, -R4 ;  /* 0x000000ffff077224 */ /* 0x000fe200078e0a04 */
[----:B------:R-:W-:Y:S02]  /*0d80*/  SEL R3, R3, R28, !P1 ;  /* 0x0000001c03037207 */ /* 0x000fe40004800000 */
[----:B------:R-:W-:Y:S01]  /*0d90*/  LOP3.LUT R6, R13, R6, RZ, 0xc0, !PT ;  /* 0x000000060d067212 */ /* 0x000fe200078ec0ff */
[----:B------:R-:W-:Y:S02]  /*0da0*/  IMAD R4, R0, R4, R5 ;  /* 0x0000000400047224 */ /* 0x000fe400078e0205 */
[----:B--2---:R-:W-:-:S02]  /*0db0*/  IMAD R0, R7, R24, R14 ;  /* 0x0000001807007224 */ /* 0x004fc400078e020e */
[----:B---3--:R-:W-:Y:S02]  /*0dc0*/  IMAD R3, R4, R26, R3 ;  /* 0x0000001a04037224 */ /* 0x008fe400078e0203 */
[----:B------:R-:W-:Y:S02]  /*0dd0*/  IMAD R152, R0, R15, R6 ;  /* 0x0000000f00987224 */ /* 0x000fe400078e0206 */
[----:B------:R-:W-:-:S03]  /*0de0*/  IMAD.MOV.U32 R4, RZ, RZ, 0x1 ;  /* 0x00000001ff047424 */ /* 0x000fc600078e00ff */
[----:B------:R-:W-:Y:S02]  /*0df0*/  SEL R153, R152, R3, !P1 ;  /* 0x0000000398997207 */ /* 0x000fe40004800000 */
[----:B------:R-:W-:Y:S02]  /*0e00*/  PRMT R0, R4, 0x7610, R0 ;  /* 0x0000761004007816 */ /* 0x000fe40000000000 */
[----:B------:R-:W-:-:S07]  /*0e10*/  SEL R152, R3, R152, !P1 ;  /* 0x0000009803987207 */ /* 0x000fce0004800000 */
.L_x_8:
[----:B------:R-:W-:-:S08]  /*0e20*/  NOP ;  /* 0x0000000000007918 */ /* 0x000fd00000000000 */
[----:B------:R-:W0:Y:S02]  /*0e30*/  USETMAXREG.TRY_ALLOC.CTAPOOL UP0, 0xe8 ;  /* 0x000000e8000079c8 */ /* 0x000e240008000600 */
[----:B0-----:R-:W-:-:S13]  /*0e40*/  PLOP3.LUT P0, PT, PT, PT, UP0, 0x80, 0x0 ;  /* 0x000000000000781c */ /* 0x001fda0003f0f008 */
[----:B------:R-:W-:Y:S05]  /*0e50*/  @!P0 BRA `(.L_x_8) ;  /* 0xfffffffc00f08947 */ /* 0x000fea000383ffff */
[----:B------:R-:W-:Y:S01]  /*0e60*/  ULDC.64 UR4, c[0x0][0x598] ;  /* 0x0001660000047ab9 */ /* 0x000fe20000000a00 */
[----:B------:R-:W-:Y:S01]  /*0e70*/  ULDC.64 UR36, c[0x0][0x208] ;  /* 0x0000820000247ab9 */ /* 0x000fe20000000a00 */
[----:B------:R-:W-:-:S04]  /*0e80*/  ISETP.NE.U32.AND P0, PT, RZ, UR4, PT ;  /* 0x00000004ff007c0c */ /* 0x000fc8000bf05070 */
[----:B------:R-:W-:-:S13]  /*0e90*/  ISETP.NE.AND.EX P0, PT, RZ, UR5, PT, P0 ;  /* 0x00000005ff007c0c */ /* 0x000fda000bf05300 */
[----:B------:R-:W-:Y:S05]  /*0ea0*/  @!P0 BRA `(.L_x_11) ;  /* 0x00000000001c8947 */ /* 0x000fea0003800000 */
[----:B------:R-:W0:Y:S02]  /*0eb0*/  LDC.64 R4, c[0x0][0x598] ;  /* 0x00016600ff047b82 */ /* 0x000e240000000a00 */
[----:B0-----:R-:W2:Y:S02]  /*0ec0*/  LDG.E.64 R4, desc[UR36][R4.64] ;  /* 0x0000002404047981 */ /* 0x001ea4000c1e1b00 */
[----:B--2---:R-:W-:-:S04]  /*0ed0*/  ISETP.NE.U32.AND P0, PT, R4, RZ, PT ;  /* 0x000000ff0400720c */ /* 0x004fc80003f05070 */
[----:B------:R-:W-:-:S13]  /*0ee0*/  ISETP.NE.AND.EX P0, PT, R5, RZ, PT, P0 ;  /* 0x000000ff0500720c */ /* 0x000fda0003f05300 */
[----:B------:R-:W-:Y:S05]  /*0ef0*/  @!P0 BRA `(.L_x_11) ;  /* 0x0000000000088947 */ /* 0x000fea0003800000 */
[----:B------:R0:W5:Y:S01]  /*0f00*/  LD.E R154, desc[UR36][R4.64] ;  /* 0x00000024049a7980 */ /* 0x000162000c101900 */
[----:B------:R-:W-:Y:S05]  /*0f10*/  BRA `(.L_x_12) ;  /* 0x0000000000247947 */ /* 0x000fea0003800000 */
.L_x_11:
[----:B------:R-:W-:Y:S02]  /*0f20*/  ULDC.64 UR4, c[0x0][0x588] ;  /* 0x0001620000047ab9 */ /* 0x000fe40000000a00 */
[----:B------:R-:W-:-:S04]  /*0f30*/  ISETP.NE.U32.AND P0, PT, RZ, UR4, PT ;  /* 0x00000004ff007c0c */ /* 0x000fc8000bf05070 */
[----:B------:R-:W-:-:S13]  /*0f40*/  ISETP.NE.AND.EX P0, PT, RZ, UR5, PT, P0 ;  /* 0x00000005ff007c0c */ /* 0x000fda000bf05300 */
[----:B------:R-:W-:Y:S05]  /*0f50*/  @!P0 BRA `(.L_x_13) ;  /* 0x00000000000c8947 */ /* 0x000fea0003800000 */
[----:B------:R-:W0:Y:S02]  /*0f60*/  LDC.64 R154, c[0x0][0x588] ;  /* 0x00016200ff9a7b82 */ /* 0x000e240000000a00 */
[----:B0-----:R1:W5:Y:S01]  /*0f70*/  LDG.E R154, desc[UR36][R154.64] ;  /* 0x000000249a9a7981 */ /* 0x001362000c1e1900 */
[----:B------:R-:W-:Y:S05]  /*0f80*/  BRA `(.L_x_12) ;  /* 0x0000000000087947 */ /* 0x000fea0003800000 */
.L_x_13:
[----:B------:R-:W-:Y:S02]  /*0f90*/  ULDC UR4, c[0x0][0x580] ;  /* 0x0001600000047ab9 */ /* 0x000fe40000000800 */
[----:B------:R-:W-:-:S07]  /*0fa0*/  MOV R154, UR4 ;  /* 0x00000004009a7c02 */ /* 0x000fce0008000f00 */
.L_x_12:
[----:B------:R-:W-:Y:S02]  /*0fb0*/  ULDC.64 UR4, c[0x0][0x5a0] ;  /* 0x0001680000047ab9 */ /* 0x000fe40000000a00 */
[----:B------:R-:W-:-:S04]  /*0fc0*/  ISETP.NE.U32.AND P0, PT, RZ, UR4, PT ;  /* 0x00000004ff007c0c */ /* 0x000fc8000bf05070 */
[----:B------:R-:W-:-:S13]  /*0fd0*/  ISETP.NE.AND.EX P0, PT, RZ, UR5, PT, P0 ;  /* 0x00000005ff007c0c */ /* 0x000fda000bf05300 */
[----:B------:R-:W-:Y:S05]  /*0fe0*/  @!P0 BRA `(.L_x_14) ;  /* 0x00000000001c8947 */ /* 0x000fea0003800000 */
[----:B0-----:R-:W0:Y:S02]  /*0ff0*/  LDC.64 R4, c[0x0][0x5a0] ;  /* 0x00016800ff047b82 */ /* 0x001e240000000a00 */
[----:B0-----:R-:W2:Y:S02]  /*1000*/  LDG.E.64 R4, desc[UR36][R4.64] ;  /* 0x0000002404047981 */ /* 0x001ea4000c1e1b00 */
[----:B--2---:R-:W-:-:S04]  /*1010*/  ISETP.NE.U32.AND P0, PT, R4, RZ, PT ;  /* 0x000000ff0400720c */ /* 0x004fc80003f05070 */
[----:B------:R-:W-:-:S13]  /*1020*/  ISETP.NE.AND.EX P0, PT, R5, RZ, PT, P0 ;  /* 0x000000ff0500720c */ /* 0x000fda0003f05300 */
[----:B------:R-:W-:Y:S05]  /*1030*/  @!P0 BRA `(.L_x_14) ;  /* 0x0000000000088947 */ /* 0x000fea0003800000 */
[----:B-1----:R0:W5:Y:S01]  /*1040*/  LD.E R155, desc[UR36][R4.64] ;  /* 0x00000024049b7980 */ /* 0x002162000c101900 */
[----:B------:R-:W-:Y:S05]  /*1050*/  BRA `(.L_x_15) ;  /* 0x0000000000247947 */ /* 0x000fea0003800000 */
.L_x_14:
[----:B------:R-:W-:Y:S02]  /*1060*/  ULDC.64 UR4, c[0x0][0x590] ;  /* 0x0001640000047ab9 */ /* 0x000fe40000000a00 */
[----:B------:R-:W-:-:S04]  /*1070*/  ISETP.NE.U32.AND P0, PT, RZ, UR4, PT ;  /* 0x00000004ff007c0c */ /* 0x000fc8000bf05070 */
[----:B------:R-:W-:-:S13]  /*1080*/  ISETP.NE.AND.EX P0, PT, RZ, UR5, PT, P0 ;  /* 0x00000005ff007c0c */ /* 0x000fda000bf05300 */
[----:B------:R-:W-:Y:S05]  /*1090*/  @!P0 BRA `(.L_x_16) ;  /* 0x00000000000c8947 */ /* 0x000fea0003800000 */
[----:B0-----:R-:W1:Y:S02]  /*10a0*/  LDC.64 R4, c[0x0][0x590] ;  /* 0x00016400ff047b82 */ /* 0x001e640000000a00 */
[----:B-1----:R1:W5:Y:S01]  /*10b0*/  LDG.E R155, desc[UR36][R4.64] ;  /* 0x00000024049b7981 */ /* 0x002362000c1e1900 */
[----:B------:R-:W-:Y:S05]  /*10c0*/  BRA `(.L_x_15) ;  /* 0x0000000000087947 */ /* 0x000fea0003800000 */
.L_x_16:
[----:B------:R-:W-:Y:S02]  /*10d0*/  ULDC UR4, c[0x0][0x584] ;  /* 0x0001610000047ab9 */ /* 0x000fe40000000800 */
[----:B-1----:R-:W-:-:S07]  /*10e0*/  IMAD.U32 R155, RZ, RZ, UR4 ;  /* 0x00000004ff9b7e24 */ /* 0x002fce000f8e00ff */
.L_x_15:
[----:B------:R-:W-:-:S13]  /*10f0*/  LOP3.LUT P0, RZ, R0, 0xff, RZ, 0xc0, !PT ;  /* 0x000000ff00ff7812 */ /* 0x000fda000780c0ff */
[----:B------:R-:W-:Y:S05]  /*1100*/  @!P0 EXIT ;  /* 0x000000000000894d */ /* 0x000fea0003800000 */
[----:B------:R-:W-:Y:S01]  /*1110*/  ULDC UR4, c[0x0][0x28c] ;  /* 0x0000a30000047ab9 */ /* 0x000fe20000000800 */
[----:B------:R-:W-:Y:S01]  /*1120*/  LOP3.LUT R164, R19, 0x1, RZ, 0xfc, !PT ;  /* 0x0000000113a47812 */ /* 0x000fe200078efcff */
[----:B------:R-:W-:Y:S01]  /*1130*/  UIADD3 UR4, UR4, 0x3f, URZ ;  /* 0x0000003f04047890 */ /* 0x000fe2000fffe03f */
[----:B------:R-:W-:Y:S01]  /*1140*/  UMOV UR38, URZ ;  /* 0x0000003f00267c82 */ /* 0x000fe20008000000 */
[----:B------:R-:W-:Y:S02]  /*1150*/  UMOV UR39, URZ ;  /* 0x0000003f00277c82 */ /* 0x000fe40008000000 */
[----:B------:R-:W-:-:S04]  /*1160*/  USHF.R.S32.HI UR5, URZ, 0x1f, UR4 ;  /* 0x0000001f3f057899 */ /* 0x000fc80008011404 */
[----:B------:R-:W-:-:S04]  /*1170*/  ULEA.HI UR5, UR5, UR4, URZ, 0x6 ;  /* 0x0000000405057291 */ /* 0x000fc8000f8f303f */
[----:B------:R-:W-:-:S12]  /*1180*/  USHF.R.S32.HI UR40, URZ, 0x6, UR5 ;  /* 0x000000063f287899 */ /* 0x000fd80008011405 */
.L_x_288:
[----:B------:R-:W-:Y:S01]  /*1190*/  LOP3.LUT R0, R18, 0x80, RZ, 0xc0, !PT ;  /* 0x0000008012007812 */ /* 0x000fe200078ec0ff */
[----:B--2---:R-:W2:Y:S01]  /*11a0*/  S2UR UR7, SR_CgaCtaId ;  /* 0x00000000000779c3 */ /* 0x004ea20000008800 */
[----:B------:R-:W-:Y:S02]  /*11b0*/  UMOV UR6, 0x400 ;  /* 0x0000040000067882 */ /* 0x000fe40000000000 */
[----:B------:R-:W-:-:S06]  /*11c0*/  SHF.R.U32.HI R0, RZ, 0x7, R0 ;  /* 0x00000007ff007819 */ /* 0x000fcc0000011600 */
[----:B---3--:R-:W3:Y:S01]  /*11d0*/  SHFL.IDX PT, R0, R0, RZ, 0x1f ;  /* 0x00001fff00007589 */ /* 0x008ee200000e0000 */
[----:B--2---:R-:W-:Y:S01]  /*11e0*/  ULEA UR6, UR7, UR6, 0x18 ;  /* 0x0000000607067291 */ /* 0x004fe2000f8ec03f */
[----:B---3--:R-:W-:-:S13]  /*11f0*/  R2UR UR4, R0 ;  /* 0x00000000000472ca */ /* 0x008fda00000e0000 */
[----:B------:R-:W-:-:S04]  /*1200*/  ULEA.HI UR5, UR4, UR4, URZ, 0x1 ;  /* 0x0000000404057291 */ /* 0x000fc8000f8f083f */
[----:B------:R-:W-:-:S04]  /*1210*/  ULOP3.LUT UR5, UR5, 0x7fffe, URZ, 0xc0, !UPT ;  /* 0x0007fffe05057892 */ /* 0x000fc8000f8ec03f */
[----:B------:R-:W-:-:S03]  /*1220*/  UIADD3 UR5, UR4, -UR5, URZ ;  /* 0x8000000504057290 */ /* 0x000fc6000fffe03f */
[----:B------:R-:W-:Y:S01]  /*1230*/  ULDC UR4, c[0x0][0x28c] ;  /* 0x0000a30000047ab9 */ /* 0x000fe20000000800 */
[----:B------:R-:W-:Y:S01]  /*1240*/  ULEA UR5, UR5, UR6, 0xd ;  /* 0x0000000605057291 */ /* 0x000fe2000f8e683f */
[----:B------:R-:W-:-:S03]  /*1250*/  ISETP.LT.AND P0, PT, RZ, UR4, PT ;  /* 0x00000004ff007c0c */ /* 0x000fc6000bf01270 */
[----:B------:R-:W-:-:S04]  /*1260*/  UIADD3 UR5, UR5, 0x100, URZ ;  /* 0x0000010005057890 */ /* 0x000fc8000fffe03f */
[----:B------:R-:W-:-:S04]  /*1270*/  USHF.R.U32.HI UR5, URZ, 0x4, UR5 ;  /* 0x000000043f057899 */ /* 0x000fc80008011605 */
[----:B------:R-:W-:Y:S02]  /*1280*/  ULOP3.LUT UR41, UR5, 0x3fff, URZ, 0xc0, !UPT ;  /* 0x00003fff05297892 */ /* 0x000fe4000f8ec03f */
[----:B-1--45:R-:W-:Y:S10]  /*1290*/  @P0 BRA `(.L_x_17) ;  /* 0x0000000000400947 */ /* 0x032ff40003800000 */
[----:B------:R-:W-:Y:S01]  /*12a0*/  MOV R0, 0x0 ;  /* 0x0000000000007802 */ /* 0x000fe20000000f00 */
[----:B------:R-:W-:Y:S01]  /*12b0*/  ULDC.64 UR4, c[0x4][0x68] ;  /* 0x01001a0000047ab9 */ /* 0x000fe20000000a00 */
[----:B------:R-:W-:Y:S01]  /*12c0*/  ULDC.64 UR6, c[0x4][0x8] ;  /* 0x0100020000067ab9 */ /* 0x000fe20000000a00 */
[----:B01----:R-:W-:Y:S01]  /*12d0*/  IMAD.U32 R4, RZ, RZ, UR4 ;  /* 0x00000004ff047e24 */ /* 0x003fe2000f8e00ff */
[----:B------:R0:W1:Y:S01]  /*12e0*/  LDC.64 R14, c[0x4][R0] ;  /* 0x01000000000e7b82 */ /* 0x0000620000000a00 */
[----:B------:R-:W-:Y:S01]  /*12f0*/  IMAD.U32 R5, RZ, RZ, UR5 ;  /* 0x00000005ff057e24 */ /* 0x000fe2000f8e00ff */
[----:B------:R-:W-:Y:S01]  /*1300*/  ULDC.64 UR4, c[0x4][0x70] ;  /* 0x01001c0000047ab9 */ /* 0x000fe20000000a00 */
[----:B------:R-:W-:Y:S01]  /*1310*/  IMAD.U32 R10, RZ, RZ, UR6 ;  /* 0x00000006ff0a7e24 */ /* 0x000fe2000f8e00ff */
[----:B------:R-:W-:Y:S01]  /*1320*/  MOV R12, 0x1 ;  /* 0x00000001000c7802 */ /* 0x000fe20000000f00 */
[----:B------:R-:W-:Y:S02]  /*1330*/  IMAD.U32 R6, RZ, RZ, UR4 ;  /* 0x00000004ff067e24 */ /* 0x000fe4000f8e00ff */
[----:B------:R-:W-:-:S02]  /*1340*/  IMAD.U32 R7, RZ, RZ, UR5 ;  /* 0x00000005ff077e24 */ /* 0x000fc4000f8e00ff */
[----:B------:R-:W-:Y:S02]  /*1350*/  IMAD.U32 R11, RZ, RZ, UR7 ;  /* 0x00000007ff0b7e24 */ /* 0x000fe4000f8e00ff */
[----:B------:R-:W-:Y:S02]  /*1360*/  IMAD.MOV.U32 R8, RZ, RZ, 0x1e1 ;  /* 0x000001e1ff087424 */ /* 0x000fe400078e00ff */
[----:B0-----:R-:W-:-:S07]  /*1370*/  IMAD.MOV.U32 R13, RZ, RZ, RZ ;  /* 0x000000ffff0d7224 */ /* 0x001fce00078e00ff */
[----:B------:R-:W-:-:S07]  /*1380*/  LEPC R20, `(.L_x_17) ;  /* 0x000000001014794e */ /* 0x000fce0000000000 */
[----:B-1---5:R-:W-:Y:S05]  /*1390*/  CALL.ABS.NOINC R14 ;  /* 0x000000000e007343 */ /* 0x022fea0003c00000 */
.L_x_17:
[----:B------:R-:W-:-:S13]  /*13a0*/  ISETP.NE.AND P0, PT, R164, 0x3, PT ;  /* 0x00000003a400780c */ /* 0x000fda0003f05270 */
[----:B------:R-:W-:Y:S05]  /*13b0*/  @!P0 BRA `(.L_x_18) ;  /* 0x0000000000048947 */ /* 0x000fea0003800000 */
[----:B------:R-:W-:Y:S01]  /*13c0*/  BPT.TRAP 0x1 ;  /* 0x000000040000795c */ /* 0x000fe20000300000 */
.L_x_18:
[----:B------:R-:W2:Y:S01]  /*13d0*/  S2UR UR5, SR_CgaCtaId ;  /* 0x00000000000579c3 */ /* 0x000ea20000008800 */
[----:B------:R-:W-:Y:S01]  /*13e0*/  UMOV UR4, 0x400 ;  /* 0x0000040000047882 */ /* 0x000fe20000000000 */
[----:B------:R-:W-:Y:S02]  /*13f0*/  IMAD.U32 R0, RZ, RZ, UR38 ;  /* 0x00000026ff007e24 */ /* 0x000fe4000f8e00ff */
[----:B------:R-:W-:-:S03]  /*1400*/  IMAD.U32 R3, RZ, RZ, UR39 ;  /* 0x00000027ff037e24 */ /* 0x000fc6000f8e00ff */
[----:B------:R-:W-:Y:S01]  /*1410*/  SHF.L.U32 R0, R0, 0x1f, RZ ;  /* 0x0000001f00007819 */ /* 0x000fe200000006ff */
[----:B--2---:R-:W-:-:S06]  /*1420*/  ULEA UR4, UR5, UR4, 0x18 ;  /* 0x0000000405047291 */ /* 0x004fcc000f8ec03f */
[----:B------:R-:W-:-:S04]  /*1430*/  IMAD.U32 R6, RZ, RZ, UR4 ;  /* 0x00000004ff067e24 */ /* 0x000fc8000f8e00ff */
[----:B------:R-:W-:-:S04]  /*1440*/  IMAD R3, R3, 0x8, R6 ;  /* 0x0000000803037824 */ /* 0x000fc800078e0206 */
[----:B------:R2:W3:Y:S01]  /*1450*/  SYNCS.PHASECHK.TRANS64.TRYWAIT P1, [R3+URZ], R0 ;  /* 0x00000000030075a7 */ /* 0x0004e2000802017f */
[----:B------:R-:W-:Y:S05]  /*1460*/  @!P0 BRA `(.L_x_19) ;  /* 0x0000000000048947 */ /* 0x000fea0003800000 */
[----:B------:R-:W-:Y:S01]  /*1470*/  BPT.TRAP 0x1 ;  /* 0x000000040000795c */ /* 0x000fe20000300000 */
.L_x_19:
[----:B---3--:R-:W-:Y:S05]  /*1480*/  @P1 BRA `(.L_x_20) ;  /* 0x0000000000081947 */ /* 0x008fea0003800000 */
[----:B------:R-:W3:Y:S02]  /*1490*/  SYNCS.PHASECHK.TRANS64.TRYWAIT P1, [R3+URZ], R0 ;  /* 0x00000000030075a7 */ /* 0x000ee4000802017f */
[----:B---3--:R-:W-:Y:S05]  /*14a0*/  @!P1 BRA `(.L_x_21) ;  /* 0x000000ac00f09947 */ /* 0x008fea0003800000 */
.L_x_20:
[----:B------:R-:W-:-:S04]  /*14b0*/  UISETP.LT.AND UP0, UPT, UR40, 0x1, UPT ;  /* 0x000000012800788c */ /* 0x000fc8000bf01270 */
[----:B------:R-:W-:-:S06]  /*14c0*/  USEL UR4, UR40, 0x1, UP0 ;  /* 0x0000000128047887 */ /* 0x000fcc0008000000 */
[----:B--23--:R-:W-:Y:S01]  /*14d0*/  IMAD.U32 R0, RZ, RZ, UR4 ;  /* 0x00000004ff007e24 */ /* 0x00cfe2000f8e00ff */
[----:B------:R-:W-:Y:S05]  /*14e0*/  WARPSYNC.ALL ;  /* 0x0000000000007948 */ /* 0x000fea0003800000 */
[----:B------:R-:W-:-:S04]  /*14f0*/  IADD3 R0, -R0, UR40, RZ ;  /* 0x0000002800007c10 */ /* 0x000fc8000fffe1ff */
[----:B------:R-:W-:Y:S02]  /*1500*/  ISETP.GE.AND P1, PT, R0, 0x1, PT ;  /* 0x000000010000780c */ /* 0x000fe40003f26270 */
[----:B------:R-:W-:Y:S01]  /*1510*/  R2UR UR4, R6 ;  /* 0x00000000060472ca */ /* 0x000fe200000e0000 */
[----:B------:R-:W-:Y:S01]  /*1520*/  WARPGROUP.ARRIVE ;  /* 0x00000000000079c5 */ /* 0x000fe20000000000 */
[----:B------:R-:W-:Y:S01]  /*1530*/  UMOV UR9, 0x40000040 ;  /* 0x4000004000097882 */ /* 0x000fe20000000000 */
[----:B------:R-:W-:-:S10]  /*1540*/  UMOV UR11, 0x40000040 ;  /* 0x40000040000b7882 */ /* 0x000fd40000000000 */
[----:B------:R-:W-:-:S04]  /*1550*/  UIADD3 UR4, UR4, 0x20100, URZ ;  /* 0x0002010004047890 */ /* 0x000fc8000fffe03f */
[----:B------:R-:W-:-:S04]  /*1560*/  USHF.R.U32.HI UR4, URZ, 0x4, UR4 ;  /* 0x000000043f047899 */ /* 0x000fc80008011604 */
[----:B------:R-:W-:Y:S02]  /*1570*/  ULOP3.LUT UR5, UR4, 0x3fff, URZ, 0xc0, !UPT ;  /* 0x00003fff04057892 */ /* 0x000fe4000f8ec03f */
[----:B------:R-:W-:Y:S02]  /*1580*/  ULOP3.LUT UR4, UR41, 0x10000, URZ, 0xfc, !UPT ;  /* 0x0001000029047892 */ /* 0x000fe4000f8efc3f */
[----:B------:R-:W-:Y:S02]  /*1590*/  ULOP3.LUT UR5, UR5, 0x10000, URZ, 0xfc, !UPT ;  /* 0x0001000005057892 */ /* 0x000fe4000f8efc3f */
[----:B------:R-:W-:Y:S02]  /*15a0*/  ULEA UR6, UR39, UR4, 0xb ;  /* 0x0000000427067291 */ /* 0x000fe4000f8e583f */
[----:B------:R-:W-:-:S05]  /*15b0*/  ULEA UR7, UR39, UR5, 0xa ;  /* 0x0000000527077291 */ /* 0x000fca000f8e503f */
[----:B------:R-:W-:Y:S02]  /*15c0*/  UMOV UR8, UR6 ;  /* 0x0000000600087c82 */ /* 0x000fe40008000000 */
[----:B------:R-:W-:Y:S02]  /*15d0*/  UMOV UR10, UR7 ;  /* 0x00000007000a7c82 */ /* 0x000fe40008000000 */
[----:B------:R-:W-:Y:S01]  /*15e0*/  HGMMA.64x128x16.F32 R88, gdesc[UR8], RZ, !UPT, gsb0 ;  /* 0x01e00000085879f0 */ /* 0x000fe2000c0008ff */
[----:B------:R-:W-:Y:S01]  /*15f0*/  UIADD3 UR8, UR6, 0x400, URZ ;  /* 0x0000040006087890 */ /* 0x000fe2000fffe03f */
[----:B------:R-:W-:Y:S01]  /*1600*/  UMOV UR9, 0x40000040 ;  /* 0x4000004000097882 */ /* 0x000fe20000000000 */
[----:B------:R-:W-:Y:S02]  /*1610*/  WARPGROUP.DEPBAR.LE gsb0, 0x0 ;  /* 0x00008000000079c5 */ /* 0x000fe40000010000 */
[----:B------:R-:W-:-:S07]  /*1620*/  WARPGROUP.ARRIVE ;  /* 0x00000000000079c5 */ /* 0x000fce0000000000 */
[----:B------:R-:W-:Y:S01]  /*1630*/  HGMMA.64x128x16.F32 R24, gdesc[UR8], RZ, !UPT, gsb0 ;  /* 0x01e00000081879f0 */ /* 0x000fe2000c0008ff */
[----:B------:R-:W-:Y:S02]  /*1640*/  UIADD3 UR8, UR6, 0x2, URZ ;  /* 0x0000000206087890 */ /* 0x000fe4000fffe03f */
[----:B------:R-:W-:Y:S01]  /*1650*/  UIADD3 UR10, UR7, 0x2, URZ ;  /* 0x00000002070a7890 */ /* 0x000fe2000fffe03f */
[----:B------:R-:W-:Y:S01]  /*1660*/  UMOV UR9, 0x40000040 ;  /* 0x4000004000097882 */ /* 0x000fe20000000000 */
[----:B------:R-:W-:Y:S01]  /*1670*/  UMOV UR11, 0x40000040 ;  /* 0x40000040000b7882 */ /* 0x000fe20000000000 */
[----:B------:R-:W-:Y:S02]  /*1680*/  WARPGROUP.DEPBAR.LE gsb0, 0x0 ;  /* 0x00008000000079c5 */ /* 0x000fe40000010000 */
[----:B------:R-:W-:-:S06]  /*1690*/  WARPGROUP.ARRIVE ;  /* 0x00000000000079c5 */ /* 0x000fcc0000000000 */
[----:B------:R-:W-:Y:S01]  /*16a0*/  HGMMA.64x128x16.F32 R88, gdesc[UR8], R88, gsb0 ;  /* 0x01e00000085879f0 */ /* 0x000fe20008000858 */
[----:B------:R-:W-:Y:S01]  /*16b0*/  UIADD3 UR8, UR6, 0x402, URZ ;  /* 0x0000040206087890 */ /* 0x000fe2000fffe03f */
[----:B------:R-:W-:Y:S01]  /*16c0*/  UMOV UR9, 0x40000040 ;  /* 0x4000004000097882 */ /* 0x000fe20000000000 */
[----:B------:R-:W-:Y:S02]  /*16d0*/  WARPGROUP.DEPBAR.LE gsb0, 0x0 ;  /* 0x00008000000079c5 */ /* 0x000fe40000010000 */
[----:B------:R-:W-:-:S07]  /*16e0*/  WARPGROUP.ARRIVE ;  /* 0x00000000000079c5 */ /* 0x000fce0000000000 */
[----:B------:R-:W-:Y:S01]  /*16f0*/  HGMMA.64x128x16.F32 R24, gdesc[UR8], R24, gsb0 ;  /* 0x01e00000081879f0 */ /* 0x000fe20008000818 */
        /* <DEDUP_REMOVED lines=23> */
[----:B------:R-:W-:Y:S03]  /*1870*/  HGMMA.64x128x16.F32 R24, gdesc[UR8], R24, gsb0 ;  /* 0x01e00000081879f0 */ /* 0x000fe60008000818 */
[----:B------:R-:W-:Y:S02]  /*1880*/  WARPGROUP.DEPBAR.LE gsb0, 0x0 ;  /* 0x00008000000079c5 */ /* 0x000fe40000010000 */
[----:B------:R-:W-:Y:S05]  /*1890*/  @!P1 BRA `(.L_x_22) ;  /* 0x0000000400749947 */ /* 0x000fea0003800000 */
[----:B------:R-:W-:Y:S02]  /*18a0*/  UIADD3 UR6, UR39, 0x1, URZ ;  /* 0x0000000127067890 */ /* 0x000fe4000fffe03f */
[----:B------:R-:W-:Y:S02]  /*18b0*/  IMAD.U32 R3, RZ, RZ, UR39 ;  /* 0x00000027ff037e24 */ /* 0x000fe4000f8e00ff */
[----:B------:R-:W-:-:S04]  /*18c0*/  UISETP.NE.AND UP0, UPT, UR6, 0x4, UPT ;  /* 0x000000040600788c */ /* 0x000fc8000bf05270 */
[----:B------:R-:W-:Y:S02]  /*18d0*/  USEL UR7, URZ, 0x1, UP0 ;  /* 0x000000013f077887 */ /* 0x000fe40008000000 */
[----:B------:R-:W-:Y:S02]  /*18e0*/  USEL UR6, UR6, URZ, UP0 ;  /* 0x0000003f06067287 */ /* 0x000fe40008000000 */
[----:B------:R-:W-:-:S06]  /*18f0*/  ULOP3.LUT UR7, UR38, UR7, URZ, 0x3c, !UPT ;  /* 0x0000000726077292 */ /* 0x000fcc000f8e3c3f */
[----:B------:R-:W-:-:S07]  /*1900*/  IMAD.U32 R7, RZ, RZ, UR7 ;  /* 0x00000007ff077e24 */ /* 0x000fce000f8e00ff */
.L_x_29:
[----:B------:R-:W-:Y:S05]  /*1910*/  @!P0 BRA `(.L_x_23) ;  /* 0x0000000000048947 */ /* 0x000fea0003800000 */
[----:B------:R-:W-:Y:S01]  /*1920*/  BPT.TRAP 0x1 ;  /* 0x000000040000795c */ /* 0x000fe20000300000 */
.L_x_23:
[----:B------:R-:W2:Y:S01]  /*1930*/  S2UR UR8, SR_CgaCtaId ;  /* 0x00000000000879c3 */ /* 0x000ea20000008800 */
[----:B------:R-:W-:Y:S01]  /*1940*/  UMOV UR7, 0x400 ;  /* 0x0000040000077882 */ /* 0x000fe20000000000 */
[----:B01----:R-:W-:Y:S02]  /*1950*/  MOV R5, UR6 ;  /* 0x0000000600057c02 */ /* 0x003fe40008000f00 */
[----:B------:R-:W-:Y:S01]  /*1960*/  SHF.L.U32 R4, R7, 0x1f, RZ ;  /* 0x0000001f07047819 */ /* 0x000fe200000006ff */
[----:B--2---:R-:W-:-:S06]  /*1970*/  ULEA UR7, UR8, UR7, 0x18 ;  /* 0x0000000708077291 */ /* 0x004fcc000f8ec03f */
[----:B------:R-:W-:-:S04]  /*1980*/  IMAD.U32 R6, RZ, RZ, UR7 ;  /* 0x00000007ff067e24 */ /* 0x000fc8000f8e00ff */
[----:B------:R-:W-:-:S04]  /*1990*/  IMAD R5, R5, 0x8, R6 ;  /* 0x0000000805057824 */ /* 0x000fc800078e0206 */
[----:B------:R0:W1:Y:S01]  /*19a0*/  SYNCS.PHASECHK.TRANS64.TRYWAIT P1, [R5+URZ], R4 ;  /* 0x00000004050075a7 */ /* 0x000062000802017f */
[----:B------:R-:W-:Y:S05]  /*19b0*/  @!P0 BRA `(.L_x_24) ;  /* 0x0000000000048947 */ /* 0x000fea0003800000 */
[----:B------:R-:W-:Y:S01]  /*19c0*/  BPT.TRAP 0x1 ;  /* 0x000000040000795c */ /* 0x000fe20000300000 */
.L_x_24:
[----:B-1----:R-:W-:Y:S05]  /*19d0*/  @P1 BRA `(.L_x_25) ;  /* 0x0000000000081947 */ /* 0x002fea0003800000 */
[----:B------:R-:W1:Y:S02]  /*19e0*/  SYNCS.PHASECHK.TRANS64.TRYWAIT P1, [R5+URZ], R4 ;  /* 0x00000004050075a7 */ /* 0x000e64000802017f */
[----:B-1----:R-:W-:Y:S05]  /*19f0*/  @!P1 BRA `(.L_x_26) ;  /* 0x000000a800b09947 */ /* 0x002fea0003800000 */
.L_x_25:
[----:B------:R-:W-:Y:S01]  /*1a00*/  ULEA UR7, UR6, UR4, 0xb ;  /* 0x0000000406077291 */ /* 0x000fe2000f8e583f */
[----:B------:R-:W-:Y:S01]  /*1a10*/  WARPGROUP.ARRIVE ;  /* 0x00000000000079c5 */ /* 0x000fe20000000000 */
[----:B------:R-:W-:Y:S01]  /*1a20*/  ULEA UR12, UR6, UR5, 0xa ;  /* 0x00000005060c7291 */ /* 0x000fe2000f8e503f */
[----:B------:R-:W-:Y:S01]  /*1a30*/  UMOV UR9, 0x40000040 ;  /* 0x4000004000097882 */ /* 0x000fe20000000000 */
[----:B------:R-:W-:-:S03]  /*1a40*/  UMOV UR11, 0x40000040 ;  /* 0x40000040000b7882 */ /* 0x000fc60000000000 */
[----:B------:R-:W-:Y:S02]  /*1a50*/  UMOV UR8, UR7 ;  /* 0x0000000700087c82 */ /* 0x000fe40008000000 */
[----:B------:R-:W-:Y:S02]  /*1a60*/  UMOV UR10, UR12 ;  /* 0x0000000c000a7c82 */ /* 0x000fe40008000000 */
        /* <DEDUP_REMOVED lines=44> */
[----:B------:R-:W-:Y:S01]  /*1d30*/  BPT.TRAP 0x1 ;  /* 0x000000040000795c */ /* 0x000fe20000300000 */
.L_x_27:
[----:B------:R-:W-:-:S13]  /*1d40*/  ISETP.NE.AND P1, PT, R156, RZ, PT ;  /* 0x000000ff9c00720c */ /* 0x000fda0003f25270 */
[----:B01----:R-:W-:-:S04]  /*1d50*/  @P1 IMAD R4, R3, 0x8, R6 ;  /* 0x0000000803041824 */ /* 0x003fc800078e0206 */
[----:B------:R-:W-:-:S05]  /*1d60*/  @P1 VIADD R5, R4, 0x20 ;  /* 0x0000002004051836 */ /* 0x000fca0000000000 */
[----:B------:R-:W-:-:S04]  /*1d70*/  @P1 PRMT R5, R22, 0x654, R5 ;  /* 0x0000065416051816 */ /* 0x000fc80000000005 */
[----:B------:R0:W-:Y:S01]  /*1d80*/  @P1 SYNCS.ARRIVE.TRANS64.RED.A1T0 RZ, [R5+URZ], RZ ;  /* 0x000000ff05ff19a7 */ /* 0x0001e2000810043f */
[----:B------:R-:W-:-:S13]  /*1d90*/  ISETP.GT.U32.AND P1, PT, R19, 0x1, PT ;  /* 0x000000011300780c */ /* 0x000fda0003f24070 */
[----:B0-----:R-:W-:Y:S05]  /*1da0*/  @P1 BRA `(.L_x_28) ;  /* 0x0000000000041947 */ /* 0x001fea0003800000 */
[----:B------:R-:W-:Y:S01]  /*1db0*/  BPT.TRAP 0x1 ;  /* 0x000000040000795c */ /* 0x000fe20000300000 */
.L_x_28:
[----:B------:R-:W-:Y:S01]  /*1dc0*/  UIADD3 UR6, UR6, 0x1, URZ ;  /* 0x0000000106067890 */ /* 0x000fe2000fffe03f */
[C---:B------:R-:W-:Y:S01]  /*1dd0*/  ISETP.GT.AND P2, PT, R0.reuse, 0x1, PT ;  /* 0x000000010000780c */ /* 0x040fe20003f44270 */
[----:B------:R-:W-:Y:S02]  /*1de0*/  VIADD R3, R3, 0x1 ;  /* 0x0000000103037836 */ /* 0x000fe40000000000 */
[----:B------:R-:W-:Y:S01]  /*1df0*/  UISETP.NE.AND UP0, UPT, UR6, 0x4, UPT ;  /* 0x000000040600788c */ /* 0x000fe2000bf05270 */
[----:B------:R-:W-:Y:S02]  /*1e00*/  VIADD R0, R0, 0xffffffff ;  /* 0xffffffff00007836 */ /* 0x000fe40000000000 */
[C---:B------:R-:W-:Y:S01]  /*1e10*/  ISETP.NE.AND P1, PT, R3.reuse, 0x4, PT ;  /* 0x000000040300780c */ /* 0x040fe20003f25270 */
[----:B------:R-:W-:Y:S02]  /*1e20*/  USEL UR7, URZ, 0x1, UP0 ;  /* 0x000000013f077887 */ /* 0x000fe40008000000 */
[----:B------:R-:W-:Y:S01]  /*1e30*/  USEL UR6, UR6, URZ, UP0 ;  /* 0x0000003f06067287 */ /* 0x000fe20008000000 */
[----:B------:R-:W-:-:S03]  /*1e40*/  SEL R3, R3, RZ, P1 ;  /* 0x000000ff03037207 */ /* 0x000fc60000800000 */
[----:B------:R-:W-:Y:S01]  /*1e50*/  LOP3.LUT R7, R7, UR7, RZ, 0x3c, !PT ;  /* 0x0000000707077c12 */ /* 0x000fe2000f8e3cff */
[----:B------:R-:W-:Y:S07]  /*1e60*/  @P2 BRA `(.L_x_29) ;  /* 0xfffffff800a82947 */ /* 0x000fee000383ffff */
.L_x_22:
[----:B------:R-:W2:Y:S02]  /*1e70*/  LDC R0, c[0x0][0x28c] ;  /* 0x0000a300ff007b82 */ /* 0x000ea40000000800 */
[----:B--2---:R-:W-:-:S13]  /*1e80*/  ISETP.GE.AND P1, PT, R0, 0x1, PT ;  /* 0x000000010000780c */ /* 0x004fda0003f26270 */
[----:B------:R-:W-:Y:S05]  /*1e90*/  @!P1 BRA `(.L_x_30) ;  /* 0x0000000000409947 */ /* 0x000fea0003800000 */
[----:B------:R-:W-:Y:S05]  /*1ea0*/  @!P0 BRA `(.L_x_31) ;  /* 0x0000000000048947 */ /* 0x000fea0003800000 */
[----:B------:R-:W-:Y:S01]  /*1eb0*/  BPT.TRAP 0x1 ;  /* 0x000000040000795c */ /* 0x000fe20000300000 */
.L_x_31:
[----:B------:R-:W-:Y:S01]  /*1ec0*/  ISETP.NE.AND P0, PT, R156, RZ, PT ;  /* 0x000000ff9c00720c */ /* 0x000fe20003f05270 */
[----:B------:R-:W-:-:S12]  /*1ed0*/  UISETP.LT.AND UP1, UPT, UR40, 0x1, UPT ;  /* 0x000000012800788c */ /* 0x000fd8000bf21270 */
[----:B------:R-:W-:-:S05]  /*1ee0*/  VOTEU.ANY UP0, P0 ;  /* 0x00000000003f7886 */ /* 0x000fca0000000100 */
[----:B------:R-:W-:-:S04]  /*1ef0*/  @UP0 USEL UR4, UR40, 0x1, UP1 ;  /* 0x0000000128040887 */ /* 0x000fc80008800000 */
[----:B------:R-:W-:-:S06]  /*1f00*/  @UP0 UIADD3 UR4, UR39, UR40, -UR4 ;  /* 0x0000002827040290 */ /* 0x000fcc000fffe804 */
[----:B------:R-:W-:-:S04]  /*1f10*/  IMAD.U32 R0, RZ, RZ, UR4 ;  /* 0x00000004ff007e24 */ /* 0x000fc8000f8e00ff */
[----:B------:R-:W-:-:S05]  /*1f20*/  @P0 IMAD.SHL.U32 R0, R0, 0x8, RZ ;  /* 0x0000000800000824 */ /* 0x000fca00078e00ff */
[----:B------:R-:W-:-:S04]  /*1f30*/  @P0 LOP3.LUT R0, R0, 0x18, RZ, 0xc0, !PT ;  /* 0x0000001800000812 */ /* 0x000fc800078ec0ff */
[----:B------:R-:W-:-:S04]  /*1f40*/  @P0 IADD3 R3, R6, 0x20, R0 ;  /* 0x0000002006030810 */ /* 0x000fc80007ffe000 */
[----:B------:R-:W-:-:S04]  /*1f50*/  @P0 PRMT R3, R22, 0x654, R3 ;  /* 0x0000065416030816 */ /* 0x000fc80000000003 */
[----:B------:R2:W-:Y:S01]  /*1f60*/  @P0 SYNCS.ARRIVE.TRANS64.RED.A1T0 RZ, [R3+URZ], RZ ;  /* 0x000000ff03ff09a7 */ /* 0x0005e2000810043f */
[----:B------:R-:W-:-:S13]  /*1f70*/  ISETP.GT.U32.AND P0, PT, R19, 0x1, PT ;  /* 0x000000011300780c */ /* 0x000fda0003f04070 */
[----:B--2---:R-:W-:Y:S05]  /*1f80*/  @P0 BRA `(.L_x_30) ;  /* 0x0000000000040947 */ /* 0x004fea0003800000 */
[----:B------:R-:W-:Y:S01]  /*1f90*/  BPT.TRAP 0x1 ;  /* 0x000000040000795c */ /* 0x000fe20000300000 */
.L_x_30:
[----:B------:R-:W2:Y:S01]  /*1fa0*/  LDC R6, c[0x0][0x288] ;  /* 0x0000a200ff067b82 */ /* 0x000ea20000000800 */
[--C-:B------:R-:W-:Y:S01]  /*1fb0*/  SHF.R.U32.HI R0, RZ, 0x2, R18.reuse ;  /* 0x00000002ff007819 */ /* 0x100fe20000011612 */
[----:B------:R-:W-:Y:S01]  /*1fc0*/  UIADD3 UR39, UR40, UR39, URZ ;  /* 0x0000002728277290 */ /* 0x000fe2000fffe03f */
[----:B01----:R-:W-:Y:S01]  /*1fd0*/  SHF.R.U32.HI R5, RZ, 0x7, R18 ;  /* 0x00000007ff057819 */ /* 0x003fe20000011612 */
[----:B------:R-:W-:Y:S01]  /*1fe0*/  IMAD.SHL.U32 R11, R153, 0x80, RZ ;  /* 0x00000080990b7824 */ /* 0x000fe200078e00ff */
[----:B------:R-:W-:Y:S01]  /*1ff0*/  LOP3.LUT R4, R18, 0x60, RZ, 0xc0, !PT ;  /* 0x0000006012047812 */ /* 0x000fe200078ec0ff */
[----:B------:R-:W-:Y:S01]  /*2000*/  USHF.R.U32.HI UR4, URZ, 0x2, UR39 ;  /* 0x000000023f047899 */ /* 0x000fe20008011627 */
[----:B------:R-:W-:Y:S01]  /*2010*/  LOP3.LUT R3, R0, 0x7, RZ, 0xc0, !PT ;  /* 0x0000000700037812 */ /* 0x000fe200078ec0ff */
[----:B------:R-:W-:Y:S01]  /*2020*/  ULDC UR8, c[0x0][0x284] ;  /* 0x0000a10000087ab9 */ /* 0x000fe20000000800 */
[----:B------:R-:W-:Y:S01]  /*2030*/  LOP3.LUT R0, R5, 0x1, RZ, 0xc0, !PT ;  /* 0x0000000105007812 */ /* 0x000fe200078ec0ff */
[----:B------:R-:W-:Y:S01]  /*2040*/  ULOP3.LUT UR4, UR4, 0x1, URZ, 0xc0, !UPT ;  /* 0x0000000104047892 */ /* 0x000fe2000f8ec03f */
[----:B------:R-:W-:Y:S01]  /*2050*/  SHF.R.U32.HI R8, RZ, 0x1, R4 ;  /* 0x00000001ff087819 */ /* 0x000fe20000011604 */
[----:B------:R-:W-:Y:S01]  /*2060*/  UISETP.GT.U32.AND UP1, UPT, UR39, 0x3, UPT ;  /* 0x000000032700788c */ /* 0x000fe2000bf24070 */
[----:B------:R-:W-:Y:S01]  /*2070*/  SHF.L.U32 R4, R0, 0x6, RZ ;  /* 0x0000000600047819 */ /* 0x000fe200000006ff */
[----:B------:R-:W-:Y:S01]  /*2080*/  UISETP.NE.U32.AND UP0, UPT, UR4, 0x1, UPT ;  /* 0x000000010400788c */ /* 0x000fe2000bf05070 */
[--C-:B------:R-:W-:Y:S01]  /*2090*/  IADD3 R5, RZ, -R8, -R3.reuse ;  /* 0x80000008ff057210 */ /* 0x100fe20007ffe803 */
[----:B------:R-:W-:Y:S01]  /*20a0*/  ULDC.64 UR6, c[0x0][0x5d0] ;  /* 0x0001740000067ab9 */ /* 0x000fe20000000a00 */
[----:B------:R-:W-:Y:S01]  /*20b0*/  LOP3.LUT R165, R4, 0x40, R3, 0xe2, !PT ;  /* 0x0000004004a57812 */ /* 0x000fe200078ee203 */
[----:B------:R-:W-:Y:S01]  /*20c0*/  UISETP.LT.U32.AND UP1, UPT, UR40, 0x4, UP1 ;  /* 0x000000042800788c */ /* 0x000fe20008f21070 */
[----:B------:R-:W-:Y:S01]  /*20d0*/  LOP3.LUT R3, R18, 0x3, RZ, 0xc0, !PT ;  /* 0x0000000312037812 */ /* 0x000fe200078ec0ff */
[----:B------:R-:W-:Y:S01]  /*20e0*/  IMAD R157, R0, -0x40, R5 ;  /* 0xffffffc0009d7824 */ /* 0x000fe200078e0205 */
[----:B------:R-:W-:Y:S01]  /*20f0*/  SHF.R.S32.HI R15, RZ, 0x1f, R23 ;  /* 0x0000001fff0f7819 */ /* 0x000fe20000011417 */
[----:B------:R-:W-:Y:S01]  /*2100*/  IMAD.SHL.U32 R0, R152, 0x100, RZ ;  /* 0x0000010098007824 */ /* 0x000fe200078e00ff */
[----:B------:R-:W-:Y:S01]  /*2110*/  UISETP.GT.U32.AND UP0, UPT, UR40, 0x3, !UP0 ;  /* 0x000000032800788c */ /* 0x000fe2000c704070 */
[----:B--2---:R-:W-:Y:S01]  /*2120*/  IMAD R10, R3, -0x2, R6 ;  /* 0xfffffffe030a7824 */ /* 0x004fe200078e0206 */
[----:B------:R-:W-:Y:S01]  /*2130*/  ISETP.GE.AND P0, PT, R11, R6, PT ;  /* 0x000000060b00720c */ /* 0x000fe20003f06270 */
[----:B------:R-:W-:Y:S01]  /*2140*/  IMAD.SHL.U32 R6, R18, 0x2, RZ ;  /* 0x0000000212067824 */ /* 0x000fe200078e00ff */
[----:B------:R-:W-:Y:S01]  /*2150*/  USEL UR5, URZ, 0x1, !UP1 ;  /* 0x000000013f057887 */ /* 0x000fe2000c800000 */
[----:B------:R-:W-:Y:S01]  /*2160*/  IMAD R4, R15, UR6, RZ ;  /* 0x000000060f047c24 */ /* 0x000fe2000f8e02ff */
[----:B------:R-:W-:Y:S01]  /*2170*/  ISETP.GE.OR P0, PT, R0, UR8, P0 ;  /* 0x0000000800007c0c */ /* 0x000fe20008706670 */
[----:B------:R-:W-:Y:S01]  /*2180*/  USEL UR4, URZ, 0x1, !UP0 ;  /* 0x000000013f047887 */ /* 0x000fe2000c000000 */
[----:B------:R-:W-:Y:S01]  /*2190*/  LOP3.LUT R6, R11, 0x6, R6, 0xf8, !PT ;  /* 0x000000060b067812 */ /* 0x000fe200078ef806 */
[----:B------:R-:W-:Y:S01]  /*21a0*/  IMAD.WIDE R152, R152, 0x100, RZ ;  /* 0x0000010098987825 */ /* 0x000fe200078e02ff */
[----:B------:R-:W-:Y:S01]  /*21b0*/  ULOP3.LUT UR39, UR39, 0x3, URZ, 0xc0, !UPT ;  /* 0x0000000327277892 */ /* 0x000fe2000f8ec03f */
[----:B------:R-:W-:Y:S01]  /*21c0*/  IADD3 R157, -R0, UR8, R157 ;  /* 0x00000008009d7c10 */ /* 0x000fe2000fffe19d */
[----:B------:R-:W-:Y:S01]  /*21d0*/  ULOP3.LUT UR38, UR4, UR38, UR5, 0x96, !UPT ;  /* 0x0000002604267292 */ /* 0x000fe2000f8e9605 */
[----:B------:R-:W-:Y:S01]  /*21e0*/  SHF.R.S32.HI R7, RZ, 0x1f, R6 ;  /* 0x0000001fff077819 */ /* 0x000fe20000011406 */
[----:B------:R-:W-:Y:S01]  /*21f0*/  IMAD R9, R23, UR7, R4 ;  /* 0x0000000717097c24 */ /* 0x000fe2000f8e0204 */
[----:B------:R-:W-:Y:S01]  /*2200*/  LOP3.LUT R165, R152, R165, R8, 0xfe, !PT ;  /* 0x000000a598a57212 */ /* 0x000fe200078efe08 */
[----:B------:R-:W-:-:S02]  /*2210*/  IMAD.IADD R0, R10, 0x1, -R11 ;  /* 0x000000010a007824 */ /* 0x000fc400078e0a0b */
[----:B------:R-:W-:-:S04]  /*2220*/  IMAD.WIDE.U32 R4, R23, UR6, R6 ;  /* 0x0000000617047c25 */ /* 0x000fc8000f8e0006 */
[----:B------:R-:W-:Y:S02]  /*2230*/  IMAD.IADD R9, R5, 0x1, R9 ;  /* 0x0000000105097824 */ /* 0x000fe400078e0209 */
[----:B------:R-:W-:Y:S02]  /*2240*/  IMAD.MOV.U32 R3, RZ, RZ, -0x1 ;  /* 0xffffffffff037424 */ /* 0x000fe400078e00ff */
[----:B------:R-:W-:Y:S01]  /*2250*/  IMAD.MOV.U32 R8, RZ, RZ, R4 ;  /* 0x000000ffff087224 */ /* 0x000fe200078e0004 */
[----:B------:R-:W-:Y:S06]  /*2260*/  @P0 BRA `(.L_x_32) ;  /* 0x0000008400700947 */ /* 0x000fec0003800000 */
[----:B------:R-:W0:Y:S01]  /*2270*/  LDC.64 R4, c[0x0][0x5c8] ;  /* 0x00017200ff047b82 */ /* 0x000e220000000a00 */
[----:B-----5:R-:W-:Y:S01]  /*2280*/  FSETP.NEU.AND P1, PT, R155, RZ, PT ;  /* 0x000000ff9b00720b */ /* 0x020fe20003f2d000 */
[----:B------:R-:W-:Y:S01]  /*2290*/  BSSY B0, `(.L_x_32) ;  /* 0x0000859000007945 */ /* 0x000fe20003800000 */
[----:B------:R-:W-:-:S04]  /*22a0*/  ISETP.GT.AND P2, PT, R157, RZ, PT ;  /* 0x000000ff9d00720c */ /* 0x000fc80003f44270 */
[----:B------:R-:W-:Y:S01]  /*22b0*/  ISETP.GT.AND P0, PT, R0, RZ, P2 ;  /* 0x000000ff0000720c */ /* 0x000fe20001704270 */
[-C--:B0-----:R-:W-:Y:S02]  /*22c0*/  IMAD R10, R153, R4.reuse, RZ ;  /* 0x00000004990a7224 */ /* 0x081fe400078e02ff */
[----:B------:R-:W-:-:S04]  /*22d0*/  IMAD.WIDE.U32 R166, R165, R4, R8 ;  /* 0x00000004a5a67225 */ /* 0x000fc800078e0008 */
[----:B------:R-:W-:-:S04]  /*22e0*/  IMAD R9, R165, R5, R10 ;  /* 0x00000005a5097224 */ /* 0x000fc800078e020a */
[----:B------:R-:W-:Y:S01]  /*22f0*/  IMAD.IADD R171, R167, 0x1, R9 ;  /* 0x00000001a7ab7824 */ /* 0x000fe200078e0209 */
[----:B------:R-:W-:Y:S06]  /*2300*/  @!P1 BRA `(.L_x_33) ;  /* 0x0000006000209947 */ /* 0x000fec0003800000 */
[----:B------:R-:W0:Y:S01]  /*2310*/  LDC.64 R10, c[0x0][0x5b8] ;  /* 0x00016e00ff0a7b82 */ /* 0x000e220000000a00 */
[----:B------:R-:W-:-:S07]  /*2320*/  ULDC.64 UR4, c[0x0][0x5c0] ;  /* 0x0001700000047ab9 */ /* 0x000fce0000000a00 */
[----:B------:R-:W1:Y:S08]  /*2330*/  LDC.64 R12, c[0x0][0x5b0] ;  /* 0x00016c00ff0c7b82 */ /* 0x000e700000000a00 */
[----:B------:R-:W2:Y:S01]  /*2340*/  LDC.64 R8, c[0x0][0x5a8] ;  /* 0x00016a00ff087b82 */ /* 0x000ea20000000a00 */
[----:B0-----:R-:W-:-:S04]  /*2350*/  IMAD R14, R15, R10, RZ ;  /* 0x0000000a0f0e7224 */ /* 0x001fc800078e02ff */
[C---:B------:R-:W-:Y:S02]  /*2360*/  IMAD R11, R23.reuse, R11, R14 ;  /* 0x0000000b170b7224 */ /* 0x040fe400078e020e */
[----:B------:R-:W-:-:S04]  /*2370*/  IMAD.WIDE.U32 R14, R23, R10, R6 ;  /* 0x0000000a170e7225 */ /* 0x000fc800078e0006 */
[----:B-1----:R-:W-:Y:S01]  /*2380*/  IMAD R20, R153, R12, RZ ;  /* 0x0000000c99147224 */ /* 0x002fe200078e02ff */
[----:B------:R-:W-:-:S03]  /*2390*/  IADD3 R21, R15, R11, RZ ;  /* 0x0000000b0f157210 */ /* 0x000fc60007ffe0ff */
[----:B------:R-:W-:Y:S02]  /*23a0*/  IMAD R169, R165, R13, R20 ;  /* 0x0000000da5a97224 */ /* 0x000fe400078e0214 */
[----:B------:R-:W-:-:S04]  /*23b0*/  IMAD.MOV.U32 R20, RZ, RZ, R14 ;  /* 0x000000ffff147224 */ /* 0x000fc800078e000e */
[----:B------:R-:W-:-:S04]  /*23c0*/  IMAD.WIDE.U32 R158, R165, R12, R20 ;  /* 0x0000000ca59e7225 */ /* 0x000fc800078e0014 */
[----:B------:R-:W-:Y:S01]  /*23d0*/  IMAD.IADD R159, R159, 0x1, R169 ;  /* 0x000000019f9f7824 */ /* 0x000fe200078e02a9 */
[----:B--2---:R-:W-:-:S04]  /*23e0*/  LEA R160, P1, R158, R8, 0x1 ;  /* 0x000000089ea07211 */ /* 0x004fc800078208ff */
[----:B------:R-:W-:-:S05]  /*23f0*/  LEA.HI.X R161, R158, R9, R159, 0x1, P1 ;  /* 0x000000099ea17211 */ /* 0x000fca00008f0c9f */
[----:B------:R-:W2:Y:S01]  /*2400*/  @P0 LDG.E.LTC128B.U16 R167, desc[UR36][R160.64] ;  /* 0x00000024a0a70981 */ /* 0x000ea2000c1e1520 */
[----:B------:R-:W-:Y:S01]  /*2410*/  IMAD.WIDE.U32 R162, R165, R12, R6 ;  /* 0x0000000ca5a27225 */ /* 0x000fe200078e0006 */
[----:B------:R-:W-:Y:S01]  /*2420*/  ISETP.GT.AND P3, PT, R0, 0x1, P2 ;  /* 0x000000010000780c */ /* 0x000fe20001764270 */
[----:B------:R-:W-:Y:S02]  /*2430*/  BSSY B1, `(.L_x_34) ;  /* 0x0000013000017945 */ /* 0x000fe40003800000 */
[----:B------:R-:W-:Y:S02]  /*2440*/  IMAD.IADD R163, R169, 0x1, R163 ;  /* 0x00000001a9a37824 */ /* 0x000fe400078e02a3 */
[----:B------:R-:W-:-:S04]  /*2450*/  IMAD.WIDE.U32 R162, R23, R10, R162 ;  /* 0x0000000a17a27225 */ /* 0x000fc800078e00a2 */
[----:B--2---:R-:W-:-:S05]  /*2460*/  HADD2.F32 R158, -RZ, R167.H0_H0 ;  /* 0x200000a7ff9e7230 */ /* 0x004fca0000004100 */
[----:B------:R-:W-:Y:S01]  /*2470*/  FMUL R159, R158, R155 ;  /* 0x0000009b9e9f7220 */ /* 0x000fe20000400000 */
[----:B------:R-:W-:-:S03]  /*2480*/  LEA R158, P1, R166, UR4, 0x1 ;  /* 0x00000004a69e7c11 */ /* 0x000fc6000f8208ff */
[----:B------:R-:W-:Y:S01]  /*2490*/  FFMA R159, R88, R154, R159 ;  /* 0x0000009a589f7223 */ /* 0x000fe2000000009f */
[----:B------:R-:W-:-:S04]  /*24a0*/  IMAD.IADD R88, R11, 0x1, R163 ;  /* 0x000000010b587824 */ /* 0x000fc800078e02a3 */
[----:B------:R-:W-:Y:S02]  /*24b0*/  F2FP.F16.F32.PACK_AB R161, RZ, R159 ;  /* 0x0000009fffa1723e */ /* 0x000fe400000000ff */
[----:B------:R-:W-:Y:S02]  /*24c0*/  LEA.HI.X R159, R166, UR5, R171, 0x1, P1 ;  /* 0x00000005a69f7c11 */ /* 0x000fe400088f0cab */
[----:B------:R-:W-:Y:S02]  /*24d0*/  PRMT R163, R161, 0x7610, R163 ;  /* 0x00007610a1a37816 */ /* 0x000fe400000000a3 */
[----:B------:R-:W-:-:S03]  /*24e0*/  LEA R160, P1, R162, R8, 0x1 ;  /* 0x00000008a2a07211 */ /* 0x000fc600078208ff */
[----:B------:R0:W-:Y:S01]  /*24f0*/  @P0 STG.E.U16 desc[UR36][R158.64], R163 ;  /* 0x000000a39e000986 */ /* 0x0001e2000c101524 */
[--C-:B------:R-:W-:Y:S01]  /*2500*/  LEA.HI.X R161, R162, R9, R88.reuse, 0x1, P1 ;  /* 0x00000009a2a17211 */ /* 0x100fe200008f0c58 */
[C---:B------:R-:W-:Y:S01]  /*2510*/  IMAD.SHL.U32 R162, R12.reuse, 0x8, RZ ;  /* 0x000000080ca27824 */ /* 0x040fe200078e00ff */
[----:B------:R-:W-:Y:S02]  /*2520*/  PRMT R88, R167, 0x7610, R88 ;  /* 0x00007610a7587816 */ /* 0x000fe40000000058 */
[----:B0-----:R-:W-:Y:S01]  /*2530*/  SHF.L.U64.HI R163, R12, 0x3, R13 ;  /* 0x000000030ca37819 */ /* 0x001fe2000001020d */
[----:B------:R-:W-:Y:S06]  /*2540*/  @!P3 BRA `(.L_x_35) ;  /* 0x000000000004b947 */ /* 0x000fec0003800000 */
[----:B------:R0:W5:Y:S02]  /*2550*/  LDG.E.LTC128B.U16 R88, desc[UR36][R160.64+0x2] ;  /* 0x00000224a0587981 */ /* 0x000164000c1e1520 */
.L_x_35:
[----:B------:R-:W-:Y:S05]  /*2560*/  BSYNC B1 ;  /* 0x0000000000017941 */ /* 0x000fea0003800000 */
.L_x_34:
[----:B-----5:R-:W-:Y:S01]  /*2570*/  HADD2.F32 R168, -RZ, R88.H0_H0 ;  /* 0x20000058ffa87230 */ /* 0x020fe20000004100 */
[----:B------:R-:W-:Y:S01]  /*2580*/  ISETP.GT.AND P0, PT, R157, 0x8, PT ;  /* 0x000000089d00780c */ /* 0x000fe20003f04270 */
[----:B------:R-:W-:-:S04]  /*2590*/  IMAD.WIDE.U32 R166, R165, R12, R162 ;  /* 0x0000000ca5a67225 */ /* 0x000fc800078e00a2 */
[----:B------:R-:W-:Y:S01]  /*25a0*/  FMUL R168, R168, R155 ;  /* 0x0000009ba8a87220 */ /* 0x000fe20000400000 */
[----:B------:R-:W-:Y:S01]  /*25b0*/  IMAD.IADD R169, R169, 0x1, R167 ;  /* 0x00000001a9a97824 */ /* 0x000fe200078e02a7 */
[----:B------:R-:W-:Y:S02]  /*25c0*/  ISETP.GT.AND P1, PT, R0, RZ, P0 ;  /* 0x000000ff0000720c */ /* 0x000fe40000724270 */
[----:B------:R-:W-:Y:S01]  /*25d0*/  FFMA R168, R89, R154, R168 ;  /* 0x0000009a59a87223 */ /* 0x000fe200000000a8 */
[----:B------:R-:W-:-:S04]  /*25e0*/  IADD3 R89, P4, R14, R166, RZ ;  /* 0x000000a60e597210 */ /* 0x000fc80007f9e0ff */
[----:B------:R-:W-:Y:S01]  /*25f0*/  F2FP.F16.F32.PACK_AB R168, RZ, R168 ;  /* 0x000000a8ffa8723e */ /* 0x000fe200000000ff */
[----:B------:R-:W-:Y:S01]  /*2600*/  IMAD.X R172, R169, 0x1, R21, P4 ;  /* 0x00000001a9ac7824 */ /* 0x000fe200020e0615 */
[C---:B------:R-:W-:Y:S02]  /*2610*/  LEA R170, P4, R89.reuse, R8, 0x1 ;  /* 0x0000000859aa7211 */ /* 0x040fe400078808ff */
[----:B------:R-:W-:Y:S02]  /*2620*/  PRMT R167, R168, 0x7610, R167 ;  /* 0x00007610a8a77816 */ /* 0x000fe400000000a7 */
[----:B------:R-:W-:Y:S02]  /*2630*/  PRMT R168, R88, 0x7610, R168 ;  /* 0x0000761058a87816 */ /* 0x000fe400000000a8 */
[----:B------:R-:W-:Y:S01]  /*2640*/  LEA.HI.X R171, R89, R9, R172, 0x1, P4 ;  /* 0x0000000959ab7211 */ /* 0x000fe200020f0cac */
[----:B------:R1:W-:Y:S04]  /*2650*/  @P3 STG.E.U16 desc[UR36][R158.64+0x2], R167 ;  /* 0x000002a79e003986 */ /* 0x0003e8000c101524 */
[----:B------:R2:W3:Y:S01]  /*2660*/  @P1 LDG.E.LTC128B.U16 R168, desc[UR36][R170.64] ;  /* 0x00000024aaa81981 */ /* 0x0004e2000c1e1520 */
[----:B------:R-:W-:Y:S01]  /*2670*/  IADD3 R166, P3, R6, R166, RZ ;  /* 0x000000a606a67210 */ /* 0x000fe20007f7e0ff */
[----:B------:R-:W-:Y:S04]  /*2680*/  BSSY B1, `(.L_x_36) ;  /* 0x0000012000017945 */ /* 0x000fe80003800000 */
[----:B-1----:R-:W-:Y:S01]  /*2690*/  IMAD.X R167, R7, 0x1, R169, P3 ;  /* 0x0000000107a77824 */ /* 0x002fe200018e06a9 */
[----:B------:R-:W-:Y:S01]  /*26a0*/  SHF.L.U32 R169, R4, 0x4, RZ ;  /* 0x0000000404a97819 */ /* 0x000fe200000006ff */
[----:B------:R-:W-:-:S03]  /*26b0*/  IMAD.WIDE.U32 R166, R23, R10, R166 ;  /* 0x0000000a17a67225 */ /* 0x000fc600078e00a6 */
[----:B--2---:R-:W-:Y:S01]  /*26c0*/  IADD3 R170, P3, R169, R158, RZ ;  /* 0x0000009ea9aa7210 */ /* 0x004fe20007f7e0ff */
[----:B------:R-:W-:Y:S01]  /*26d0*/  IMAD.IADD R172, R11, 0x1, R167 ;  /* 0x000000010bac7824 */ /* 0x000fe200078e02a7 */
[----:B------:R-:W-:-:S05]  /*26e0*/  SHF.L.U64.HI R167, R4, 0x4, R5 ;  /* 0x0000000404a77819 */ /* 0x000fca0000010205 */
[----:B------:R-:W-:Y:S02]  /*26f0*/  IMAD.X R171, R167, 0x1, R159, P3 ;  /* 0x00000001a7ab7824 */ /* 0x000fe400018e069f */
[----:B---3--:R-:W-:-:S05]  /*2700*/  HADD2.F32 R88, -RZ, R168.H0_H0 ;  /* 0x200000a8ff587230 */ /* 0x008fca0000004100 */
[----:B------:R-:W-:Y:S01]  /*2710*/  FMUL R89, R88, R155 ;  /* 0x0000009b58597220 */ /* 0x000fe20000400000 */
[----:B------:R-:W-:-:S03]  /*2720*/  LEA R88, P4, R166, R8, 0x1 ;  /* 0x00000008a6587211 */ /* 0x000fc600078808ff */
[----:B------:R-:W-:Y:S01]  /*2730*/  FFMA R90, R90, R154, R89 ;  /* 0x0000009a5a5a7223 */ /* 0x000fe20000000059 */
[----:B------:R-:W-:Y:S02]  /*2740*/  LEA.HI.X R89, R166, R9, R172, 0x1, P4 ;  /* 0x00000009a6597211 */ /* 0x000fe400020f0cac */
[----:B------:R-:W-:Y:S02]  /*2750*/  ISETP.GT.AND P4, PT, R0, 0x1, P0 ;  /* 0x000000010000780c */ /* 0x000fe40000784270 */
[----:B------:R-:W-:-:S05]  /*2760*/  F2FP.F16.F32.PACK_AB R90, RZ, R90 ;  /* 0x0000005aff5a723e */ /* 0x000fca00000000ff */
[----:B------:R1:W-:Y:S06]  /*2770*/  @P1 STG.E.U16 desc[UR36][R170.64], R90 ;  /* 0x0000005aaa001986 */ /* 0x0003ec000c101524 */
[----:B------:R-:W-:Y:S05]  /*2780*/  @!P4 BRA `(.L_x_37) ;  /* 0x000000000004c947 */ /* 0x000fea0003800000 */
[----:B------:R2:W5:Y:S02]  /*2790*/  LDG.E.LTC128B.U16 R168, desc[UR36][R88.64+0x2] ;  /* 0x0000022458a87981 */ /* 0x000564000c1e1520 */
.L_x_37:
[----:B------:R-:W-:Y:S05]  /*27a0*/  BSYNC B1 ;  /* 0x0000000000017941 */ /* 0x000fea0003800000 */
.L_x_36:
[----:B-1---5:R-:W-:Y:S01]  /*27b0*/  HADD2.F32 R90, -RZ, R168.H0_H0 ;  /* 0x200000a8ff5a7230 */ /* 0x022fe20000004100 */
[----:B------:R-:W-:Y:S01]  /*27c0*/  ISETP.GT.AND P1, PT, R0, 0x8, P2 ;  /* 0x000000080000780c */ /* 0x000fe20001724270 */
[----:B------:R-:W-:Y:S03]  /*27d0*/  BSSY B1, `(.L_x_38) ;  /* 0x000000a000017945 */ /* 0x000fe60003800000 */
[----:B------:R-:W-:-:S04]  /*27e0*/  FMUL R90, R90, R155 ;  /* 0x0000009b5a5a7220 */ /* 0x000fc80000400000 */
[----:B------:R-:W-:Y:S01]  /*27f0*/  FFMA R90, R91, R154, R90 ;  /* 0x0000009a5b5a7223 */ /* 0x000fe2000000005a */
[----:B------:R-:W-:-:S04]  /*2800*/  @P4 IMAD.MOV.U32 R91, RZ, RZ, R171 ;  /* 0x000000ffff5b4224 */ /* 0x000fc800078e00ab */
[----:B------:R-:W-:-:S04]  /*2810*/  F2FP.F16.F32.PACK_AB R90, RZ, R90 ;  /* 0x0000005aff5a723e */ /* 0x000fc800000000ff */
[----:B------:R-:W-:Y:S01]  /*2820*/  PRMT R166, R90, 0x7610, R166 ;  /* 0x000076105aa67816 */ /* 0x000fe200000000a6 */
[----:B------:R-:W-:-:S05]  /*2830*/  @P4 IMAD.MOV.U32 R90, RZ, RZ, R170 ;  /* 0x000000ffff5a4224 */ /* 0x000fca00078e00aa */
[----:B------:R1:W-:Y:S01]  /*2840*/  @P4 STG.E.U16 desc[UR36][R90.64+0x2], R166 ;  /* 0x000002a65a004986 */ /* 0x0003e2000c101524 */
[----:B------:R-:W-:Y:S05]  /*2850*/  @!P1 BRA `(.L_x_39) ;  /* 0x0000000000049947 */ /* 0x000fea0003800000 */
[----:B------:R3:W5:Y:S02]  /*2860*/  LDG.E.LTC128B.U16 R168, desc[UR36][R160.64+0x10] ;  /* 0x00001024a0a87981 */ /* 0x000764000c1e1520 */
.L_x_39:
[----:B------:R-:W-:Y:S05]  /*2870*/  BSYNC B1 ;  /* 0x0000000000017941 */ /* 0x000fea0003800000 */
.L_x_38:
[----:B-1---5:R-:W-:Y:S01]  /*2880*/  HADD2.F32 R90, -RZ, R168.H0_H0 ;  /* 0x200000a8ff5a7230 */ /* 0x022fe20000004100 */
[----:B------:R-:W-:Y:S01]  /*2890*/  ISETP.GT.AND P3, PT, R0, 0x9, P2 ;  /* 0x000000090000780c */ /* 0x000fe20001764270 */
[----:B------:R-:W-:Y:S03]  /*28a0*/  BSSY B1, `(.L_x_40) ;  /* 0x000000a000017945 */ /* 0x000fe60003800000 */
[----:B------:R-:W-:Y:S01]  /*28b0*/  FMUL R91, R90, R155 ;  /* 0x0000009b5a5b7220 */ /* 0x000fe20000400000 */
[----:B------:R-:W-:-:S03]  /*28c0*/  @P1 IMAD.MOV.U32 R90, RZ, RZ, R158 ;  /* 0x000000ffff5a1224 */ /* 0x000fc600078e009e */
[----:B------:R-:W-:-:S05]  /*28d0*/  FFMA R91, R92, R154, R91 ;  /* 0x0000009a5c5b7223 */ /* 0x000fca000000005b */
[----:B------:R-:W-:-:S04]  /*28e0*/  F2FP.F16.F32.PACK_AB R91, RZ, R91 ;  /* 0x0000005bff5b723e */ /* 0x000fc800000000ff */
[----:B------:R-:W-:Y:S01]  /*28f0*/  PRMT R92, R91, 0x7610, R92 ;  /* 0x000076105b5c7816 */ /* 0x000fe2000000005c */
[----:B------:R-:W-:-:S05]  /*2900*/  @P1 IMAD.MOV.U32 R91, RZ, RZ, R159 ;  /* 0x000000ffff5b1224 */ /* 0x000fca00078e009f */
[----:B------:R1:W-:Y:S01]  /*2910*/  @P1 STG.E.U16 desc[UR36][R90.64+0x10], R92 ;  /* 0x0000105c5a001986 */ /* 0x0003e2000c101524 */
[----:B------:R-:W-:Y:S05]  /*2920*/  @!P3 BRA `(.L_x_41) ;  /* 0x000000000004b947 */ /* 0x000fea0003800000 */
[----:B------:R4:W5:Y:S02]  /*2930*/  LDG.E.LTC128B.U16 R168, desc[UR36][R160.64+0x12] ;  /* 0x00001224a0a87981 */ /* 0x000964000c1e1520 */
.L_x_41:
[----:B------:R-:W-:Y:S05]  /*2940*/  BSYNC B1 ;  /* 0x0000000000017941 */ /* 0x000fea0003800000 */
.L_x_40:
[----:B-1---5:R-:W-:Y:S01]  /*2950*/  HADD2.F32 R90, -RZ, R168.H0_H0 ;  /* 0x200000a8ff5a7230 */ /* 0x022fe20000004100 */
[----:B------:R-:W-:Y:S01]  /*2960*/  ISETP.GT.AND P1, PT, R0, 0x8, P0 ;  /* 0x000000080000780c */ /* 0x000fe20000724270 */
[----:B------:R-:W-:Y:S01]  /*2970*/  @P3 IMAD.MOV.U32 R91, RZ, RZ, R159 ;  /* 0x000000ffff5b3224 */ /* 0x000fe200078e009f */
[----:B------:R-:W-:Y:S02]  /*2980*/  BSSY B1, `(.L_x_42) ;  /* 0x0000009000017945 */ /* 0x000fe40003800000 */
[----:B------:R-:W-:-:S04]  /*2990*/  FMUL R90, R90, R155 ;  /* 0x0000009b5a5a7220 */ /* 0x000fc80000400000 */
[----:B------:R-:W-:-:S05]  /*29a0*/  FFMA R90, R93, R154, R90 ;  /* 0x0000009a5d5a7223 */ /* 0x000fca000000005a */
[----:B------:R-:W-:-:S04]  /*29b0*/  F2FP.F16.F32.PACK_AB R90, RZ, R90 ;  /* 0x0000005aff5a723e */ /* 0x000fc800000000ff */
[----:B------:R-:W-:Y:S01]  /*29c0*/  PRMT R92, R90, 0x7610, R92 ;  /* 0x000076105a5c7816 */ /* 0x000fe2000000005c */
[----:B------:R-:W-:-:S05]  /*29d0*/  @P3 IMAD.MOV.U32 R90, RZ, RZ, R158 ;  /* 0x000000ffff5a3224 */ /* 0x000fca00078e009e */
[----:B------:R1:W-:Y:S01]  /*29e0*/  @P3 STG.E.U16 desc[UR36][R90.64+0x12], R92 ;  /* 0x0000125c5a003986 */ /* 0x0003e2000c101524 */
[----:B------:R-:W-:Y:S05]  /*29f0*/  @!P1 BRA `(.L_x_43) ;  /* 0x0000000000049947 */ /* 0x000fea0003800000 */
[----:B------:R0:W5:Y:S02]  /*2a00*/  LDG.E.LTC128B.U16 R168, desc[UR36][R88.64+0x10] ;  /* 0x0000102458a87981 */ /* 0x000164000c1e1520 */
.L_x_43:
[----:B------:R-:W-:Y:S05]  /*2a10*/  BSYNC B1 ;  /* 0x0000000000017941 */ /* 0x000fea0003800000 */
.L_x_42:
[----:B-1---5:R-:W-:Y:S01]  /*2a20*/  HADD2.F32 R90, -RZ, R168.H0_H0 ;  /* 0x200000a8ff5a7230 */ /* 0x022fe20000004100 */
[----:B------:R-:W-:Y:S01]  /*2a30*/  ISETP.GT.AND P3, PT, R0, 0x9, P0 ;  /* 0x000000090000780c */ /* 0x000fe20000764270 */
[----:B------:R-:W-:Y:S03]  /*2a40*/  BSSY B1, `(.L_x_44) ;  /* 0x000000a000017945 */ /* 0x000fe60003800000 */
[----:B------:R-:W-:Y:S01]  /*2a50*/  FMUL R91, R90, R155 ;  /* 0x0000009b5a5b7220 */ /* 0x000fe20000400000 */
[----:B------:R-:W-:-:S03]  /*2a60*/  @P1 MOV R90, R170 ;  /* 0x000000aa005a1202 */ /* 0x000fc60000000f00 */
[----:B------:R-:W-:-:S05]  /*2a70*/  FFMA R91, R94, R154, R91 ;  /* 0x0000009a5e5b7223 */ /* 0x000fca000000005b */
[----:B------:R-:W-:-:S04]  /*2a80*/  F2FP.F16.F32.PACK_AB R91, RZ, R91 ;  /* 0x0000005bff5b723e */ /* 0x000fc800000000ff */
[----:B------:R-:W-:Y:S01]  /*2a90*/  PRMT R92, R91, 0x7610, R92 ;  /* 0x000076105b5c7816 */ /* 0x000fe2000000005c */
[----:B------:R-:W-:-:S05]  /*2aa0*/  @P1 IMAD.MOV.U32 R91, RZ, RZ, R171 ;  /* 0x000000ffff5b1224 */ /* 0x000fca00078e00ab */
[----:B------:R1:W-:Y:S01]  /*2ab0*/  @P1 STG.E.U16 desc[UR36][R90.64+0x10], R92 ;  /* 0x0000105c5a001986 */ /* 0x0003e2000c101524 */
[----:B------:R-:W-:Y:S05]  /*2ac0*/  @!P3 BRA `(.L_x_45) ;  /* 0x000000000004b947 */ /* 0x000fea0003800000 */
[----:B------:R0:W5:Y:S02]  /*2ad0*/  LDG.E.LTC128B.U16 R168, desc[UR36][R88.64+0x12] ;  /* 0x0000122458a87981 */ /* 0x000164000c1e1520 */
.L_x_45:
[----:B------:R-:W-:Y:S05]  /*2ae0*/  BSYNC B1 ;  /* 0x0000000000017941 */ /* 0x000fea0003800000 */
.L_x_44:
        /* <DEDUP_REMOVED lines=12> */
.L_x_47:
[----:B------:R-:W-:Y:S05]  /*2bb0*/  BSYNC B1 ;  /* 0x0000000000017941 */ /* 0x000fea0003800000 */
.L_x_46:
        /* <DEDUP_REMOVED lines=12> */
.L_x_49:
[----:B------:R-:W-:Y:S05]  /*2c80*/  BSYNC B1 ;  /* 0x0000000000017941 */ /* 0x000fea0003800000 */
.L_x_48:
        /* <DEDUP_REMOVED lines=12> */
.L_x_51:
[----:B------:R-:W-:Y:S05]  /*2d50*/  BSYNC B1 ;  /* 0x0000000000017941 */ /* 0x000fea0003800000 */
.L_x_50:
[----:B-1---5:R-:W-:Y:S01]  /*2d60*/  HADD2.F32 R90, -RZ, R168.H0_H0 ;  /* 0x200000a8ff5a7230 */ /* 0x022fe20000004100 */
[----:B------:R-:W-:Y:S01]  /*2d70*/  ISETP.GT.AND P3, PT, R0, 0x11, P0 ;  /* 0x000000110000780c */ /* 0x000fe20000764270 */
[----:B------:R-:W-:Y:S03]  /*2d80*/  BSSY B1, `(.L_x_52) ;  /* 0x000000a000017945 */ /* 0x000fe60003800000 */
[----:B------:R-:W-:Y:S01]  /*2d90*/  FMUL R91, R90, R155 ;  /* 0x0000009b5a5b7220 */ /* 0x000fe20000400000 */
[----:B------:R-:W-:-:S03]  /*2da0*/  @P1 IMAD.MOV.U32 R90, RZ, RZ, R170 ;  /* 0x000000ffff5a1224 */ /* 0x000fc600078e00aa */
[----:B------:R-:W-:-:S05]  /*2db0*/  FFMA R91, R98, R154, R91 ;  /* 0x0000009a625b7223 */ /* 0x000fca000000005b */
[----:B------:R-:W-:-:S04]  /*2dc0*/  F2FP.F16.F32.PACK_AB R91, RZ, R91 ;  /* 0x0000005bff5b723e */ /* 0x000fc800000000ff */
[----:B------:R-:W-:Y:S02]  /*2dd0*/  PRMT R92, R91, 0x7610, R92 ;  /* 0x000076105b5c7816 */ /* 0x000fe4000000005c */
[----:B------:R-:W-:-:S05]  /*2de0*/  @P1 MOV R91, R171 ;  /* 0x000000ab005b1202 */ /* 0x000fca0000000f00 */
[----:B------:R1:W-:Y:S01]  /*2df0*/  @P1 STG.E.U16 desc[UR36][R90.64+0x20], R92 ;  /* 0x0000205c5a001986 */ /* 0x0003e2000c101524 */
[----:B------:R-:W-:Y:S05]  /*2e00*/  @!P3 BRA `(.L_x_53) ;  /* 0x000000000004b947 */ /* 0x000fea0003800000 */
[----:B------:R0:W5:Y:S02]  /*2e10*/  LDG.E.LTC128B.U16 R168, desc[UR36][R88.64+0x22] ;  /* 0x0000222458a87981 */ /* 0x000164000c1e1520 */
.L_x_53:
[----:B------:R-:W-:Y:S05]  /*2e20*/  BSYNC B1 ;  /* 0x0000000000017941 */ /* 0x000fea0003800000 */
.L_x_52:
        /* <DEDUP_REMOVED lines=12> */
.L_x_55:
[----:B------:R-:W-:Y:S05]  /*2ef0*/  BSYNC B1 ;  /* 0x0000000000017941 */ /* 0x000fea0003800000 */
.L_x_54:
        /* <DEDUP_REMOVED lines=12> */
.L_x_57:
[----:B------:R-:W-:Y:S05]  /*2fc0*/  BSYNC B1 ;  /* 0x0000000000017941 */ /* 0x000fea0003800000 */
.L_x_56:
        /* <DEDUP_REMOVED lines=12> */
.L_x_59:
[----:B------:R-:W-:Y:S05]  /*3090*/  BSYNC B1 ;  /* 0x0000000000017941 */ /* 0x000fea0003800000 */
.L_x_58:
        /* <DEDUP_REMOVED lines=12> */
.L_x_61:
[----:B------:R-:W-:Y:S05]  /*3160*/  BSYNC B1 ;  /* 0x0000000000017941 */ /* 0x000fea0003800000 */
.L_x_60:
[----:B-1---5:R-:W-:Y:S01]  /*3170*/  HADD2.F32 R90, -RZ, R168.H0_H0 ;  /* 0x200000a8ff5a7230 */ /* 0x022fe20000004100 */
[----:B------:R-:W-:Y:S01]  /*3180*/  ISETP.GT.AND P1, PT, R0, 0x20, P2 ;  /* 0x000000200000780c */ /* 0x000fe20001724270 */
[----:B------:R-:W-:Y:S01]  /*3190*/  @P3 IMAD.MOV.U32 R91, RZ, RZ, R171 ;  /* 0x000000ffff5b3224 */ /* 0x000fe200078e00ab */
[----:B------:R-:W-:Y:S02]  /*31a0*/  BSSY B1, `(.L_x_62) ;  /* 0x0000009000017945 */ /* 0x000fe40003800000 */
[----:B------:R-:W-:-:S04]  /*31b0*/  FMUL R90, R90, R155 ;  /* 0x0000009b5a5a7220 */ /* 0x000fc80000400000 */
[----:B------:R-:W-:-:S05]  /*31c0*/  FFMA R90, R103, R154, R90 ;  /* 0x0000009a675a7223 */ /* 0x000fca000000005a */
[----:B------:R-:W-:-:S04]  /*31d0*/  F2FP.F16.F32.PACK_AB R90, RZ, R90 ;  /* 0x0000005aff5a723e */ /* 0x000fc800000000ff */
[----:B------:R-:W-:Y:S02]  /*31e0*/  PRMT R92, R90, 0x7610, R92 ;  /* 0x000076105a5c7816 */ /* 0x000fe4000000005c */
[----:B------:R-:W-:-:S05]  /*31f0*/  @P3 MOV R90, R170 ;  /* 0x000000aa005a3202 */ /* 0x000fca0000000f00 */
[----:B------:R1:W-:Y:S01]  /*3200*/  @P3 STG.E.U16 desc[UR36][R90.64+0x32], R92 ;  /* 0x0000325c5a003986 */ /* 0x0003e2000c101524 */
[----:B------:R-:W-:Y:S05]  /*3210*/  @!P1 BRA `(.L_x_63) ;  /* 0x0000000000049947 */ /* 0x000fea0003800000 */
[----:B------:R0:W5:Y:S02]  /*3220*/  LDG.E.LTC128B.U16 R168, desc[UR36][R160.64+0x40] ;  /* 0x00004024a0a87981 */ /* 0x000164000c1e1520 */
.L_x_63:
[----:B------:R-:W-:Y:S05]  /*3230*/  BSYNC B1 ;  /* 0x0000000000017941 */ /* 0x000fea0003800000 */
.L_x_62:
        /* <DEDUP_REMOVED lines=12> */
.L_x_65:
[----:B------:R-:W-:Y:S05]  /*3300*/  BSYNC B1 ;  /* 0x0000000000017941 */ /* 0x000fea0003800000 */
.L_x_64:
        /* <DEDUP_REMOVED lines=12> */
.L_x_67:
[----:B------:R-:W-:Y:S05]  /*33d0*/  BSYNC B1 ;  /* 0x0000000000017941 */ /* 0x000fea0003800000 */
.L_x_66:
        /* <DEDUP_REMOVED lines=12> */
.L_x_69:
[----:B------:R-:W-:Y:S05]  /*34a0*/  BSYNC B1 ;  /* 0x0000000000017941 */ /* 0x000fea0003800000 */
.L_x_68:
[----:B-1---5:R-:W-:Y:S01]  /*34b0*/  HADD2.F32 R90, -RZ, R168.H0_H0 ;  /* 0x200000a8ff5a7230 */ /* 0x022fe20000004100 */
[----:B------:R-:W-:Y:S01]  /*34c0*/  @P3 MOV R91, R171 ;  /* 0x000000ab005b3202 */ /* 0x000fe20000000f00 */
[----:B------:R-:W-:Y:S01]  /*34d0*/  BSSY B1, `(.L_x_70) ;  /* 0x000000a000017945 */ /* 0x000fe20003800000 */
[----:B------:R-:W-:Y:S02]  /*34e0*/  ISETP.GT.AND P1, PT, R0, 0x28, P2 ;  /* 0x000000280000780c */ /* 0x000fe40001724270 */
        /* <DEDUP_REMOVED lines=8> */
.L_x_71:
[----:B------:R-:W-:Y:S05]  /*3570*/  BSYNC B1 ;  /* 0x0000000000017941 */ /* 0x000fea0003800000 */
.L_x_70:
        /* <DEDUP_REMOVED lines=12> */
.L_x_73:
[----:B------:R-:W-:Y:S05]  /*3640*/  BSYNC B1 ;  /* 0x0000000000017941 */ /* 0x000fea0003800000 */
.L_x_72:
        /* <DEDUP_REMOVED lines=12> */
.L_x_75:
[----:B------:R-:W-:Y:S05]  /*3710*/  BSYNC B1 ;  /* 0x0000000000017941 */ /* 0x000fea0003800000 */
.L_x_74:
        /* <DEDUP_REMOVED lines=12> */
.L_x_77:
[----:B------:R-:W-:Y:S05]  /*37e0*/  BSYNC B1 ;  /* 0x0000000000017941 */ /* 0x000fea0003800000 */
.L_x_76:
        /* <DEDUP_REMOVED lines=12> */
.L_x_79:
[----:B------:R-:W-:Y:S05]  /*38b0*/  BSYNC B1 ;  /* 0x0000000000017941 */ /* 0x000fea0003800000 */
.L_x_78:
        /* <DEDUP_REMOVED lines=12> */
.L_x_81:
[----:B------:R-:W-:Y:S05]  /*3980*/  BSYNC B1 ;  /* 0x0000000000017941 */ /* 0x000fea0003800000 */
.L_x_80:
        /* <DEDUP_REMOVED lines=12> */
.L_x_83:
[----:B------:R-:W-:Y:S05]  /*3a50*/  BSYNC B1 ;  /* 0x0000000000017941 */ /* 0x000fea0003800000 */
.L_x_82:
        /* <DEDUP_REMOVED lines=12> */
.L_x_85:
[----:B------:R-:W-:Y:S05]  /*3b20*/  BSYNC B1 ;  /* 0x0000000000017941 */ /* 0x000fea0003800000 */
.L_x_84:
        /* <DEDUP_REMOVED lines=12> */
.L_x_87:
[----:B------:R-:W-:Y:S05]  /*3bf0*/  BSYNC B1 ;  /* 0x0000000000017941 */ /* 0x000fea0003800000 */
.L_x_86:
        /* <DEDUP_REMOVED lines=12> */
.L_x_89:
[----:B------:R-:W-:Y:S05]  /*3cc0*/  BSYNC B1 ;  /* 0x0000000000017941 */ /* 0x000fea0003800000 */
.L_x_88:
        /* <DEDUP_REMOVED lines=12> */
.L_x_91:
[----:B------:R-:W-:Y:S05]  /*3d90*/  BSYNC B1 ;  /* 0x0000000000017941 */ /* 0x000fea0003800000 */
.L_x_90:
        /* <DEDUP_REMOVED lines=12> */
.L_x_93:
[----:B------:R-:W-:Y:S05]  /*3e60*/  BSYNC B1 ;  /* 0x0000000000017941 */ /* 0x000fea0003800000 */
.L_x_92:
        /* <DEDUP_REMOVED lines=12> */
.L_x_95:
[----:B------:R-:W-:Y:S05]  /*3f30*/  BSYNC B1 ;  /* 0x0000000000017941 */ /* 0x000fea0003800000 */
.L_x_94:
        /* <DEDUP_REMOVED lines=12> */
.L_x_97:
[----:B------:R-:W-:Y:S05]  /*4000*/  BSYNC B1 ;  /* 0x0000000000017941 */ /* 0x000fea0003800000 */
.L_x_96:
        /* <DEDUP_REMOVED lines=12> */
.L_x_99:
[----:B------:R-:W-:Y:S05]  /*40d0*/  BSYNC B1 ;  /* 0x0000000000017941 */ /* 0x000fea0003800000 */
.L_x_98:
        /* <DEDUP_REMOVED lines=12> */
.L_x_101:
[----:B------:R-:W-:Y:S05]  /*41a0*/  BSYNC B1 ;  /* 0x0000000000017941 */ /* 0x000fea0003800000 */
.L_x_100:
        /* <DEDUP_REMOVED lines=12> */
.L_x_103:
[----:B------:R-:W-:Y:S05]  /*4270*/  BSYNC B1 ;  /* 0x0000000000017941 */ /* 0x000fea0003800000 */
.L_x_102:
        /* <DEDUP_REMOVED lines=12> */
.L_x_105:
[----:B------:R-:W-:Y:S05]  /*4340*/  BSYNC B1 ;  /* 0x0000000000017941 */ /* 0x000fea0003800000 */
.L_x_104:
        /* <DEDUP_REMOVED lines=12> */
.L_x_107:
[----:B------:R-:W-:Y:S05]  /*4410*/  BSYNC B1 ;  /* 0x0000000000017941 */ /* 0x000fea0003800000 */
.L_x_106:
        /* <DEDUP_REMOVED lines=12> */
.L_x_109:
[----:B------:R-:W-:Y:S05]  /*44e0*/  BSYNC B1 ;  /* 0x0000000000017941 */ /* 0x000fea0003800000 */
.L_x_108:
        /* <DEDUP_REMOVED lines=12> */
.L_x_111:
[----:B------:R-:W-:Y:S05]  /*45b0*/  BSYNC B1 ;  /* 0x0000000000017941 */ /* 0x000fea0003800000 */
.L_x_110:
        /* <DEDUP_REMOVED lines=12> */
.L_x_113:
[----:B------:R-:W-:Y:S05]  /*4680*/  BSYNC B1 ;  /* 0x0000000000017941 */ /* 0x000fea0003800000 */
.L_x_112:
        /* <DEDUP_REMOVED lines=12> */
.L_x_115:
[----:B------:R-:W-:Y:S05]  /*4750*/  BSYNC B1 ;  /* 0x0000000000017941 */ /* 0x000fea0003800000 */
.L_x_114:
        /* <DEDUP_REMOVED lines=12> */
.L_x_117:
[----:B------:R-:W-:Y:S05]  /*4820*/  BSYNC B1 ;  /* 0x0000000000017941 */ /* 0x000fea0003800000 */
.L_x_116:
        /* <DEDUP_REMOVED lines=12> */
.L_x_119:
[----:B------:R-:W-:Y:S05]  /*48f0*/  BSYNC B1 ;  /* 0x0000000000017941 */ /* 0x000fea0003800000 */
.L_x_118:
        /* <DEDUP_REMOVED lines=12> */
.L_x_121:
[----:B------:R-:W-:Y:S05]  /*49c0*/  BSYNC B1 ;  /* 0x0000000000017941 */ /* 0x000fea0003800000 */
.L_x_120:
        /* <DEDUP_REMOVED lines=12> */
.L_x_123:
[----:B------:R-:W-:Y:S05]  /*4a90*/  BSYNC B1 ;  /* 0x0000000000017941 */ /* 0x000fea0003800000 */
.L_x_122:
        /* <DEDUP_REMOVED lines=12> */
.L_x_125:
[----:B------:R-:W-:Y:S05]  /*4b60*/  BSYNC B1 ;  /* 0x0000000000017941 */ /* 0x000fea0003800000 */
.L_x_124:
        /* <DEDUP_REMOVED lines=12> */
.L_x_127:
[----:B------:R-:W-:Y:S05]  /*4c30*/  BSYNC B1 ;  /* 0x0000000000017941 */ /* 0x000fea0003800000 */
.L_x_126:
        /* <DEDUP_REMOVED lines=12> */
.L_x_129:
[----:B------:R-:W-:Y:S05]  /*4d00*/  BSYNC B1 ;  /* 0x0000000000017941 */ /* 0x000fea0003800000 */
.L_x_128:
        /* <DEDUP_REMOVED lines=12> */
.L_x_131:
[----:B------:R-:W-:Y:S05]  /*4dd0*/  BSYNC B1 ;  /* 0x0000000000017941 */ /* 0x000fea0003800000 */
.L_x_130:
        /* <DEDUP_REMOVED lines=12> */
.L_x_133:
[----:B------:R-:W-:Y:S05]  /*4ea0*/  BSYNC B1 ;  /* 0x0000000000017941 */ /* 0x000fea0003800000 */
.L_x_132:
        /* <DEDUP_REMOVED lines=12> */
.L_x_135:
[----:B------:R-:W-:Y:S05]  /*4f70*/  BSYNC B1 ;  /* 0x0000000000017941 */ /* 0x000fea0003800000 */
.L_x_134:
        /* <DEDUP_REMOVED lines=12> */
.L_x_137:
[----:B------:R-:W-:Y:S05]  /*5040*/  BSYNC B1 ;  /* 0x0000000000017941 */ /* 0x000fea0003800000 */
.L_x_136:
        /* <DEDUP_REMOVED lines=12> */
.L_x_139:
[----:B------:R-:W-:Y:S05]  /*5110*/  BSYNC B1 ;  /* 0x0000000000017941 */ /* 0x000fea0003800000 */
.L_x_138:
        /* <DEDUP_REMOVED lines=12> */
.L_x_141:
[----:B------:R-:W-:Y:S05]  /*51e0*/  BSYNC B1 ;  /* 0x0000000000017941 */ /* 0x000fea0003800000 */
.L_x_140:
        /* <DEDUP_REMOVED lines=12> */
.L_x_143:
[----:B------:R-:W-:Y:S05]  /*52b0*/  BSYNC B1 ;  /* 0x0000000000017941 */ /* 0x000fea0003800000 */
.L_x_142:
        /* <DEDUP_REMOVED lines=12> */
.L_x_145:
[----:B------:R-:W-:Y:S05]  /*5380*/  BSYNC B1 ;  /* 0x0000000000017941 */ /* 0x000fea0003800000 */
.L_x_144:
        /* <DEDUP_REMOVED lines=12> */
.L_x_147:
[----:B------:R-:W-:Y:S05]  /*5450*/  BSYNC B1 ;  /* 0x0000000000017941 */ /* 0x000fea0003800000 */
.L_x_146:
        /* <DEDUP_REMOVED lines=12> */
.L_x_149:
[----:B------:R-:W-:Y:S05]  /*5520*/  BSYNC B1 ;  /* 0x0000000000017941 */ /* 0x000fea0003800000 */
.L_x_148:
        /* <DEDUP_REMOVED lines=12> */
.L_x_151:
[----:B------:R-:W-:Y:S05]  /*55f0*/  BSYNC B1 ;  /* 0x0000000000017941 */ /* 0x000fea0003800000 */
.L_x_150:
        /* <DEDUP_REMOVED lines=12> */
.L_x_153:
[----:B------:R-:W-:Y:S05]  /*56c0*/  BSYNC B1 ;  /* 0x0000000000017941 */ /* 0x000fea0003800000 */
.L_x_152:
        /* <DEDUP_REMOVED lines=12> */
.L_x_155:
[----:B------:R-:W-:Y:S05]  /*5790*/  BSYNC B1 ;  /* 0x0000000000017941 */ /* 0x000fea0003800000 */
.L_x_154:
[----:B-1---5:R-:W-:Y:S01]  /*57a0*/  HADD2.F32 R90, -RZ, R168.H0_H0 ;  /* 0x200000a8ff5a7230 */ /* 0x022fe20000004100 */
[----:B------:R-:W-:Y:S01]  /*57b0*/  ISETP.GT.AND P1, PT, R0, 0x79, P0 ;  /* 0x000000790000780c */ /* 0x000fe20000724270 */
[----:B------:R-:W-:Y:S01]  /*57c0*/  BSSY B1, `(.L_x_156) ;  /* 0x000000c000017945 */ /* 0x000fe20003800000 */
[----:B------:R-:W-:Y:S02]  /*57d0*/  IADD3 R165, P0, R165, 0x80, RZ ;  /* 0x00000080a5a57810 */ /* 0x000fe40007f1e0ff */
[----:B------:R-:W-:Y:S01]  /*57e0*/  FMUL R91, R90, R155 ;  /* 0x0000009b5a5b7220 */ /* 0x000fe20000400000 */
[----:B------:R-:W-:Y:S02]  /*57f0*/  @P3 IMAD.MOV.U32 R90, RZ, RZ, R170 ;  /* 0x000000ffff5a3224 */ /* 0x000fe400078e00aa */
[----:B------:R-:W-:Y:S02]  /*5800*/  IMAD.X R153, RZ, RZ, R153, P0 ;  /* 0x000000ffff997224 */ /* 0x000fe400000e0699 */
[----:B------:R-:W-:-:S05]  /*5810*/  FFMA R91, R150, R154, R91 ;  /* 0x0000009a965b7223 */ /* 0x000fca000000005b */
[----:B------:R-:W-:-:S04]  /*5820*/  F2FP.F16.F32.PACK_AB R91, RZ, R91 ;  /* 0x0000005bff5b723e */ /* 0x000fc800000000ff */
[----:B------:R-:W-:Y:S01]  /*5830*/  PRMT R92, R91, 0x7610, R92 ;  /* 0x000076105b5c7816 */ /* 0x000fe2000000005c */
[----:B------:R-:W-:-:S05]  /*5840*/  @P3 IMAD.MOV.U32 R91, RZ, RZ, R171 ;  /* 0x000000ffff5b3224 */ /* 0x000fca00078e00ab */
[----:B------:R1:W-:Y:S01]  /*5850*/  @P3 STG.E.U16 desc[UR36][R90.64+0xf0], R92 ;  /* 0x0000f05c5a003986 */ /* 0x0003e2000c101524 */
[----:B------:R-:W-:Y:S05]  /*5860*/  @!P1 BRA `(.L_x_157) ;  /* 0x0000000000049947 */ /* 0x000fea0003800000 */
[----:B------:R0:W5:Y:S02]  /*5870*/  LDG.E.LTC128B.U16 R168, desc[UR36][R88.64+0xf2] ;  /* 0x0000f22458a87981 */ /* 0x000164000c1e1520 */
.L_x_157:
[----:B------:R-:W-:Y:S05]  /*5880*/  BSYNC B1 ;  /* 0x0000000000017941 */ /* 0x000fea0003800000 */
.L_x_156:
[----:B0-2--5:R-:W-:Y:S01]  /*5890*/  HADD2.F32 R88, -RZ, R168.H0_H0 ;  /* 0x200000a8ff587230 */ /* 0x025fe20000004100 */
[----:B------:R-:W-:Y:S01]  /*58a0*/  ISETP.GT.AND P0, PT, R157, 0x80, PT ;  /* 0x000000809d00780c */ /* 0x000fe20003f04270 */
[----:B-1----:R-:W-:-:S03]  /*58b0*/  IMAD R92, R153, R12, RZ ;  /* 0x0000000c995c7224 */ /* 0x002fc600078e02ff */
[----:B------:R-:W-:Y:S01]  /*58c0*/  FMUL R90, R88, R155 ;  /* 0x0000009b585a7220 */ /* 0x000fe20000400000 */
[C---:B------:R-:W-:Y:S01]  /*58d0*/  IMAD R99, R165.reuse, R13, R92 ;  /* 0x0000000da5637224 */ /* 0x040fe200078e025c */
[----:B------:R-:W-:Y:S01]  /*58e0*/  ISETP.GT.AND P2, PT, R0, RZ, P0 ;  /* 0x000000ff0000720c */ /* 0x000fe20000744270 */
[----:B------:R-:W-:-:S04]  /*58f0*/  IMAD.WIDE.U32 R88, R165, R12, R20 ;  /* 0x0000000ca5587225 */ /* 0x000fc800078e0014 */
[----:B------:R-:W-:Y:S01]  /*5900*/  FFMA R151, R151, R154, R90 ;  /* 0x0000009a97977223 */ /* 0x000fe2000000005a */
[----:B------:R-:W-:Y:S01]  /*5910*/  IMAD.IADD R13, R89, 0x1, R99 ;  /* 0x00000001590d7824 */ /* 0x000fe200078e0263 */
[----:B------:R-:W-:-:S03]  /*5920*/  LEA R90, P3, R88, R8, 0x1 ;  /* 0x00000008585a7211 */ /* 0x000fc600078608ff */
[----:B------:R-:W-:Y:S02]  /*5930*/  F2FP.F16.F32.PACK_AB R151, RZ, R151 ;  /* 0x00000097ff97723e */ /* 0x000fe400000000ff */
[----:B------:R-:W-:-:S03]  /*5940*/  LEA.HI.X R91, R88, R9, R13, 0x1, P3 ;  /* 0x00000009585b7211 */ /* 0x000fc600018f0c0d */
[----:B------:R0:W-:Y:S04]  /*5950*/  @P1 STG.E.U16 desc[UR36][R170.64+0xf2], R151 ;  /* 0x0000f297aa001986 */ /* 0x0001e8000c101524 */
[----:B------:R-:W2:Y:S01]  /*5960*/  @P2 LDG.E.LTC128B.U16 R168, desc[UR36][R90.64] ;  /* 0x000000245aa82981 */ /* 0x000ea2000c1e1520 */
[----:B------:R-:W-:Y:S01]  /*5970*/  IMAD.WIDE.U32 R88, R165, R12, R6 ;  /* 0x0000000ca5587225 */ /* 0x000fe200078e0006 */
[C---:B------:R-:W-:Y:S01]  /*5980*/  SHF.L.U32 R95, R4.reuse, 0x8, RZ ;  /* 0x00000008045f7819 */ /* 0x040fe200000006ff */
[----:B------:R-:W-:Y:S01]  /*5990*/  BSSY B1, `(.L_x_158) ;  /* 0x0000011000017945 */ /* 0x000fe20003800000 */
[----:B------:R-:W-:Y:S01]  /*59a0*/  SHF.L.U64.HI R97, R4, 0x8, R5 ;  /* 0x0000000804617819 */ /* 0x000fe20000010205 */
[----:B------:R-:W-:Y:S01]  /*59b0*/  IMAD.IADD R89, R99, 0x1, R89 ;  /* 0x0000000163597824 */ /* 0x000fe200078e0259 */
[----:B------:R-:W-:Y:S01]  /*59c0*/  ISETP.GT.AND P3, PT, R0, 0x1, P0 ;  /* 0x000000010000780c */ /* 0x000fe20000764270 */
[----:B--2---:R-:W-:-:S05]  /*59d0*/  HADD2.F32 R92, -RZ, R168.H0_H0 ;  /* 0x200000a8ff5c7230 */ /* 0x004fca0000004100 */
[----:B------:R-:W-:Y:S01]  /*59e0*/  FMUL R13, R92, R155 ;  /* 0x0000009b5c0d7220 */ /* 0x000fe20000400000 */
[----:B------:R-:W-:Y:S01]  /*59f0*/  IMAD.WIDE.U32 R92, R23, R10, R88 ;  /* 0x0000000a175c7225 */ /* 0x000fe200078e0058 */
[----:B------:R-:W-:-:S03]  /*5a00*/  IADD3 R88, P1, R95, R158, RZ ;  /* 0x0000009e5f587210 */ /* 0x000fc60007f3e0ff */
[----:B------:R-:W-:Y:S01]  /*5a10*/  FFMA R13, R24, R154, R13 ;  /* 0x0000009a180d7223 */ /* 0x000fe2000000000d */
[----:B------:R-:W-:Y:S01]  /*5a20*/  IMAD.IADD R5, R11, 0x1, R93 ;  /* 0x000000010b057824 */ /* 0x000fe200078e025d */
[C---:B------:R-:W-:Y:S01]  /*5a30*/  LEA R4, P4, R92.reuse, R8, 0x1 ;  /* 0x000000085c047211 */ /* 0x040fe200078808ff */
[----:B------:R-:W-:Y:S02]  /*5a40*/  IMAD.X R89, R97, 0x1, R159, P1 ;  /* 0x0000000161597824 */ /* 0x000fe400008e069f */
[----:B------:R-:W-:Y:S02]  /*5a50*/  F2FP.F16.F32.PACK_AB R13, RZ, R13 ;  /* 0x0000000dff0d723e */ /* 0x000fe400000000ff */
[----:B------:R-:W-:-:S03]  /*5a60*/  LEA.HI.X R5, R92, R9, R5, 0x1, P4 ;  /* 0x000000095c057211 */ /* 0x000fc600020f0c05 */
[----:B------:R0:W-:Y:S01]  /*5a70*/  @P2 STG.E.U16 desc[UR36][R88.64], R13 ;  /* 0x0000000d58002986 */ /* 0x0001e2000c101524 */
[----:B------:R-:W-:Y:S05]  /*5a80*/  @!P3 BRA `(.L_x_159) ;  /* 0x000000000004b947 */ /* 0x000fea0003800000 */
[----:B------:R1:W5:Y:S02]  /*5a90*/  LDG.E.LTC128B.U16 R168, desc[UR36][R4.64+0x2] ;  /* 0x0000022404a87981 */ /* 0x000364000c1e1520 */
.L_x_159:
[----:B------:R-:W-:Y:S05]  /*5aa0*/  BSYNC B1 ;  /* 0x0000000000017941 */ /* 0x000fea0003800000 */
.L_x_158:
[----:B------:R-:W-:Y:S01]  /*5ab0*/  IMAD.WIDE.U32 R162, R165, R12, R162 ;  /* 0x0000000ca5a27225 */ /* 0x000fe200078e00a2 */
[----:B------:R-:W-:Y:S01]  /*5ac0*/  ISETP.GT.AND P1, PT, R157, 0x88, PT ;  /* 0x000000889d00780c */ /* 0x000fe20003f24270 */
[----:B------:R-:W-:Y:S02]  /*5ad0*/  BSSY B1, `(.L_x_160) ;  /* 0x0000012000017945 */ /* 0x000fe40003800000 */
[----:B-----5:R-:W-:Y:S01]  /*5ae0*/  HADD2.F32 R20, -RZ, R168.H0_H0 ;  /* 0x200000a8ff147230 */ /* 0x020fe20000004100 */
[----:B------:R-:W-:Y:S01]  /*5af0*/  IADD3 R14, P2, R14, R162, RZ ;  /* 0x000000a20e0e7210 */ /* 0x000fe20007f5e0ff */
[----:B------:R-:W-:Y:S02]  /*5b00*/  IMAD.IADD R99, R99, 0x1, R163 ;  /* 0x0000000163637824 */ /* 0x000fe400078e02a3 */
[----:B------:R-:W-:Y:S02]  /*5b10*/  @P3 IMAD.MOV.U32 R15, RZ, RZ, R89 ;  /* 0x000000ffff0f3224 */ /* 0x000fe400078e0059 */
[----:B------:R-:W-:Y:S01]  /*5b20*/  FMUL R20, R20, R155 ;  /* 0x0000009b14147220 */ /* 0x000fe20000400000 */
[----:B------:R-:W-:Y:S01]  /*5b30*/  IMAD.X R21, R99, 0x1, R21, P2 ;  /* 0x0000000163157824 */ /* 0x000fe200010e0615 */
[----:B------:R-:W-:-:S02]  /*5b40*/  LEA R12, P4, R14, R8, 0x1 ;  /* 0x000000080e0c7211 */ /* 0x000fc400078808ff */
[----:B------:R-:W-:Y:S01]  /*5b50*/  FFMA R20, R25, R154, R20 ;  /* 0x0000009a19147223 */ /* 0x000fe20000000014 */
[----:B------:R-:W-:Y:S02]  /*5b60*/  ISETP.GT.AND P2, PT, R0, RZ, P1 ;  /* 0x000000ff0000720c */ /* 0x000fe40000f44270 */
[----:B0-----:R-:W-:Y:S01]  /*5b70*/  LEA.HI.X R13, R14, R9, R21, 0x1, P4 ;  /* 0x000000090e0d7211 */ /* 0x001fe200020f0c15 */
[----:B------:R-:W-:Y:S01]  /*5b80*/  @P3 IMAD.MOV.U32 R14, RZ, RZ, R88 ;  /* 0x000000ffff0e3224 */ /* 0x000fe200078e0058 */
[----:B------:R-:W-:Y:S02]  /*5b90*/  F2FP.F16.F32.PACK_AB R20, RZ, R20 ;  /* 0x00000014ff14723e */ /* 0x000fe400000000ff */
[----:B------:R-:W-:-:S03]  /*5ba0*/  IADD3 R6, P4, R6, R162, RZ ;  /* 0x000000a206067210 */ /* 0x000fc60007f9e0ff */
[----:B------:R0:W-:Y:S02]  /*5bb0*/  @P3 STG.E.U16 desc[UR36][R14.64+0x2], R20 ;  /* 0x000002140e003986 */ /* 0x0001e4000c101524 */
[----:B------:R-:W-:Y:S02]  /*5bc0*/  IMAD.X R7, R7, 0x1, R99, P4 ;  /* 0x0000000107077824 */ /* 0x000fe400020e0663 */
[----:B------:R-:W-:Y:S06]  /*5bd0*/  @!P2 BRA `(.L_x_161) ;  /* 0x000000000004a947 */ /* 0x000fec0003800000 */
[----:B------:R2:W5:Y:S02]  /*5be0*/  LDG.E.LTC128B.U16 R168, desc[UR36][R12.64] ;  /* 0x000000240ca87981 */ /* 0x000564000c1e1520 */
.L_x_161:
[----:B------:R-:W-:Y:S05]  /*5bf0*/  BSYNC B1 ;  /* 0x0000000000017941 */ /* 0x000fea0003800000 */
.L_x_160:
[----:B0----5:R-:W-:Y:S01]  /*5c00*/  HADD2.F32 R14, -RZ, R168.H0_H0 ;  /* 0x200000a8ff0e7230 */ /* 0x021fe20000004100 */
[----:B------:R-:W-:Y:S01]  /*5c10*/  BSSY B1, `(.L_x_162) ;  /* 0x000000e000017945 */ /* 0x000fe20003800000 */
[----:B--2---:R-:W-:Y:S01]  /*5c20*/  IMAD.WIDE.U32 R12, R23, R10, R6 ;  /* 0x0000000a170c7225 */ /* 0x004fe200078e0006 */
[----:B------:R-:W-:-:S03]  /*5c30*/  IADD3 R6, P3, R88, R169, RZ ;  /* 0x000000a958067210 */ /* 0x000fc60007f7e0ff */
[----:B------:R-:W-:Y:S01]  /*5c40*/  FMUL R7, R14, R155 ;  /* 0x0000009b0e077220 */ /* 0x000fe20000400000 */
[----:B------:R-:W-:Y:S01]  /*5c50*/  IMAD.IADD R11, R11, 0x1, R13 ;  /* 0x000000010b0b7824 */ /* 0x000fe200078e020d */
[----:B------:R-:W-:Y:S02]  /*5c60*/  LEA R8, P4, R12, R8, 0x1 ;  /* 0x000000080c087211 */ /* 0x000fe400078808ff */
[----:B------:R-:W-:Y:S02]  /*5c70*/  FFMA R7, R26, R154, R7 ;  /* 0x0000009a1a077223 */ /* 0x000fe40000000007 */
[----:B------:R-:W-:Y:S02]  /*5c80*/  LEA.HI.X R9, R12, R9, R11, 0x1, P4 ;  /* 0x000000090c097211 */ /* 0x000fe400020f0c0b */
[----:B------:R-:W-:Y:S02]  /*5c90*/  ISETP.GT.AND P4, PT, R0, 0x1, P1 ;  /* 0x000000010000780c */ /* 0x000fe40000f84270 */
[----:B------:R-:W-:-:S02]  /*5ca0*/  F2FP.F16.F32.PACK_AB R10, RZ, R7 ;  /* 0x00000007ff0a723e */ /* 0x000fc400000000ff */
[----:B------:R-:W-:-:S05]  /*5cb0*/  IADD3.X R7, R89, R167, RZ, P3, !PT ;  /* 0x000000a759077210 */ /* 0x000fca0001ffe4ff */
[----:B------:R0:W-:Y:S04]  /*5cc0*/  @P2 STG.E.U16 desc[UR36][R6.64], R10 ;  /* 0x0000000a06002986 */ /* 0x0001e8000c101524 */
[----:B------:R-:W-:Y:S05]  /*5cd0*/  @!P4 BRA `(.L_x_163) ;  /* 0x000000000004c947 */ /* 0x000fea0003800000 */
[----:B------:R2:W5:Y:S02]  /*5ce0*/  LDG.E.LTC128B.U16 R168, desc[UR36][R8.64+0x2] ;  /* 0x0000022408a87981 */ /* 0x000564000c1e1520 */
.L_x_163:
[----:B------:R-:W-:Y:S05]  /*5cf0*/  BSYNC B1 ;  /* 0x0000000000017941 */ /* 0x000fea0003800000 */
.L_x_162:
[----:B0----5:R-:W-:Y:S01]  /*5d00*/  HADD2.F32 R10, -RZ, R168.H0_H0 ;  /* 0x200000a8ff0a7230 */ /* 0x021fe20000004100 */
[----:B------:R-:W-:Y:S01]  /*5d10*/  ISETP.GT.AND P2, PT, R0, 0x8, P0 ;  /* 0x000000080000780c */ /* 0x000fe20000744270 */
[----:B------:R-:W-:Y:S03]  /*5d20*/  BSSY B1, `(.L_x_164) ;  /* 0x0000007000017945 */ /* 0x000fe60003800000 */
[----:B------:R-:W-:-:S04]  /*5d30*/  FMUL R10, R10, R155 ;  /* 0x0000009b0a0a7220 */ /* 0x000fc80000400000 */
[----:B------:R-:W-:-:S05]  /*5d40*/  FFMA R10, R27, R154, R10 ;  /* 0x0000009a1b0a7223 */ /* 0x000fca000000000a */
[----:B------:R-:W-:-:S05]  /*5d50*/  F2FP.F16.F32.PACK_AB R10, RZ, R10 ;  /* 0x0000000aff0a723e */ /* 0x000fca00000000ff */
[----:B------:R0:W-:Y:S01]  /*5d60*/  @P4 STG.E.U16 desc[UR36][R6.64+0x2], R10 ;  /* 0x0000020a06004986 */ /* 0x0001e2000c101524 */
[----:B------:R-:W-:Y:S05]  /*5d70*/  @!P2 BRA `(.L_x_165) ;  /* 0x000000000004a947 */ /* 0x000fea0003800000 */
[----:B------:R0:W5:Y:S02]  /*5d80*/  LDG.E.LTC128B.U16 R168, desc[UR36][R4.64+0x10] ;  /* 0x0000102404a87981 */ /* 0x000164000c1e1520 */
.L_x_165:
[----:B------:R-:W-:Y:S05]  /*5d90*/  BSYNC B1 ;  /* 0x0000000000017941 */ /* 0x000fea0003800000 */
.L_x_164:
[----:B0----5:R-:W-:Y:S01]  /*5da0*/  HADD2.F32 R6, -RZ, R168.H0_H0 ;  /* 0x200000a8ff067230 */ /* 0x021fe20000004100 */
[----:B------:R-:W-:Y:S01]  /*5db0*/  ISETP.GT.AND P4, PT, R0, 0x9, P0 ;  /* 0x000000090000780c */ /* 0x000fe20000784270 */
[----:B------:R-:W-:Y:S03]  /*5dc0*/  BSSY B1, `(.L_x_166) ;  /* 0x000000a000017945 */ /* 0x000fe60003800000 */
[----:B------:R-:W-:Y:S01]  /*5dd0*/  FMUL R7, R6, R155 ;  /* 0x0000009b06077220 */ /* 0x000fe20000400000 */
[----:B------:R-:W-:-:S03]  /*5de0*/  IMAD.MOV.U32 R6, RZ, RZ, R88 ;  /* 0x000000ffff067224 */ /* 0x000fc600078e0058 */
[----:B------:R-:W-:-:S05]  /*5df0*/  FFMA R7, R28, R154, R7 ;  /* 0x0000009a1c077223 */ /* 0x000fca0000000007 */
[----:B------:R-:W-:-:S04]  /*5e00*/  F2FP.F16.F32.PACK_AB R7, RZ, R7 ;  /* 0x00000007ff07723e */ /* 0x000fc800000000ff */
[----:B------:R-:W-:Y:S01]  /*5e10*/  PRMT R10, R7, 0x7610, R10 ;  /* 0x00007610070a7816 */ /* 0x000fe2000000000a */
[----:B------:R-:W-:-:S05]  /*5e20*/  IMAD.MOV.U32 R7, RZ, RZ, R89 ;  /* 0x000000ffff077224 */ /* 0x000fca00078e0059 */
[----:B------:R0:W-:Y:S01]  /*5e30*/  @P2 STG.E.U16 desc[UR36][R6.64+0x10], R10 ;  /* 0x0000100a06002986 */ /* 0x0001e2000c101524 */
[----:B------:R-:W-:Y:S05]  /*5e40*/  @!P4 BRA `(.L_x_167) ;  /* 0x000000000004c947 */ /* 0x000fea0003800000 */
[----:B------:R0:W5:Y:S02]  /*5e50*/  LDG.E.LTC128B.U16 R168, desc[UR36][R4.64+0x12] ;  /* 0x0000122404a87981 */ /* 0x000164000c1e1520 */
.L_x_167:
[----:B------:R-:W-:Y:S05]  /*5e60*/  BSYNC B1 ;  /* 0x0000000000017941 */ /* 0x000fea0003800000 */
.L_x_166:
        /* <DEDUP_REMOVED lines=9> */
.L_x_169:
[----:B------:R-:W-:Y:S05]  /*5f00*/  BSYNC B1 ;  /* 0x0000000000017941 */ /* 0x000fea0003800000 */
.L_x_168:
[----:B0----5:R-:W-:Y:S01]  /*5f10*/  HADD2.F32 R10, -RZ, R168.H0_H0 ;  /* 0x200000a8ff0a7230 */ /* 0x021fe20000004100 */
[----:B------:R-:W-:Y:S01]  /*5f20*/  ISETP.GT.AND P2, PT, R0, 0x9, P1 ;  /* 0x000000090000780c */ /* 0x000fe20000f44270 */
[----:B------:R-:W-:Y:S03]  /*5f30*/  BSSY B1, `(.L_x_170) ;  /* 0x0000009000017945 */ /* 0x000fe60003800000 */
[----:B------:R-:W-:Y:S01]  /*5f40*/  FMUL R11, R10, R155 ;  /* 0x0000009b0a0b7220 */ /* 0x000fe20000400000 */
[----:B------:R-:W-:-:S03]  /*5f50*/  IADD3 R10, P4, R169, R88, RZ ;  /* 0x00000058a90a7210 */ /* 0x000fc60007f9e0ff */
[----:B------:R-:W-:-:S05]  /*5f60*/  FFMA R11, R30, R154, R11 ;  /* 0x0000009a1e0b7223 */ /* 0x000fca000000000b */
[----:B------:R-:W-:Y:S01]  /*5f70*/  F2FP.F16.F32.PACK_AB R12, RZ, R11 ;  /* 0x0000000bff0c723e */ /* 0x000fe200000000ff */
[----:B------:R-:W-:-:S05]  /*5f80*/  IMAD.X R11, R167, 0x1, R89, P4 ;  /* 0x00000001a70b7824 */ /* 0x000fca00020e0659 */
[----:B------:R0:W-:Y:S01]  /*5f90*/  @P3 STG.E.U16 desc[UR36][R10.64+0x10], R12 ;  /* 0x0000100c0a003986 */ /* 0x0001e2000c101524 */
[----:B------:R-:W-:Y:S05]  /*5fa0*/  @!P2 BRA `(.L_x_171) ;  /* 0x000000000004a947 */ /* 0x000fea0003800000 */
[----:B------:R0:W5:Y:S02]  /*5fb0*/  LDG.E.LTC128B.U16 R168, desc[UR36][R8.64+0x12] ;  /* 0x0000122408a87981 */ /* 0x000164000c1e1520 */
.L_x_171:
[----:B------:R-:W-:Y:S05]  /*5fc0*/  BSYNC B1 ;  /* 0x0000000000017941 */ /* 0x000fea0003800000 */
.L_x_170:
[----:B0----5:R-:W-:Y:S01]  /*5fd0*/  HADD2.F32 R10, -RZ, R168.H0_H0 ;  /* 0x200000a8ff0a7230 */ /* 0x021fe20000004100 */
[----:B------:R-:W-:Y:S04]  /*5fe0*/  BSSY B1, `(.L_x_172) ;  /* 0x000000a000017945 */ /* 0x000fe80003800000 */
[----:B------:R-:W-:Y:S01]  /*5ff0*/  FMUL R12, R10, R155 ;  /* 0x0000009b0a0c7220 */ /* 0x000fe20000400000 */
[----:B------:R-:W-:-:S03]  /*6000*/  IADD3 R10, P3, P4, R169, R158, R95 ;  /* 0x0000009ea90a7210 */ /* 0x000fc60007c7e05f */
[----:B------:R-:W-:Y:S01]  /*6010*/  FFMA R12, R31, R154, R12 ;  /* 0x0000009a1f0c7223 */ /* 0x000fe2000000000c */
[----:B------:R-:W-:Y:S02]  /*6020*/  IADD3.X R11, R167, R159, R97, P3, P4 ;  /* 0x0000009fa70b7210 */ /* 0x000fe40001fe8461 */
[----:B------:R-:W-:Y:S02]  /*6030*/  ISETP.GT.AND P3, PT, R0, 0x10, P0 ;  /* 0x000000100000780c */ /* 0x000fe40000764270 */
[----:B------:R-:W-:-:S05]  /*6040*/  F2FP.F16.F32.PACK_AB R12, RZ, R12 ;  /* 0x0000000cff0c723e */ /* 0x000fca00000000ff */
[----:B------:R0:W-:Y:S06]  /*6050*/  @P2 STG.E.U16 desc[UR36][R10.64+0x12], R12 ;  /* 0x0000120c0a002986 */ /* 0x0001ec000c101524 */
[----:B------:R-:W-:Y:S05]  /*6060*/  @!P3 BRA `(.L_x_173) ;  /* 0x000000000004b947 */ /* 0x000fea0003800000 */
[----:B------:R0:W5:Y:S02]  /*6070*/  LDG.E.LTC128B.U16 R168, desc[UR36][R4.64+0x20] ;  /* 0x0000202404a87981 */ /* 0x000164000c1e1520 */
.L_x_173:
[----:B------:R-:W-:Y:S05]  /*6080*/  BSYNC B1 ;  /* 0x0000000000017941 */ /* 0x000fea0003800000 */
.L_x_172:
        /* <DEDUP_REMOVED lines=9> */
.L_x_175:
[----:B------:R-:W-:Y:S05]  /*6120*/  BSYNC B1 ;  /* 0x0000000000017941 */ /* 0x000fea0003800000 */
.L_x_174:
[----:B-----5:R-:W-:Y:S01]  /*6130*/  HADD2.F32 R12, -RZ, R168.H0_H0 ;  /* 0x200000a8ff0c7230 */ /* 0x020fe20000004100 */
        /* <DEDUP_REMOVED lines=8> */
.L_x_177:
[----:B------:R-:W-:Y:S05]  /*61c0*/  BSYNC B1 ;  /* 0x0000000000017941 */ /* 0x000fea0003800000 */
.L_x_176:
        /* <DEDUP_REMOVED lines=9> */
.L_x_179:
[----:B------:R-:W-:Y:S05]  /*6260*/  BSYNC B1 ;  /* 0x0000000000017941 */ /* 0x000fea0003800000 */
.L_x_178:
        /* <DEDUP_REMOVED lines=9> */
.L_x_181:
[----:B------:R-:W-:Y:S05]  /*6300*/  BSYNC B1 ;  /* 0x0000000000017941 */ /* 0x000fea0003800000 */
.L_x_180:
        /* <DEDUP_REMOVED lines=9> */
.L_x_183:
[----:B------:R-:W-:Y:S05]  /*63a0*/  BSYNC B1 ;  /* 0x0000000000017941 */ /* 0x000fea0003800000 */
.L_x_182:
        /* <DEDUP_REMOVED lines=9> */
.L_x_185:
[----:B------:R-:W-:Y:S05]  /*6440*/  BSYNC B1 ;  /* 0x0000000000017941 */ /* 0x000fea0003800000 */
.L_x_184:
        /* <DEDUP_REMOVED lines=9> */
.L_x_187:
[----:B------:R-:W-:Y:S05]  /*64e0*/  BSYNC B1 ;  /* 0x0000000000017941 */ /* 0x000fea0003800000 */
.L_x_186:
        /* <DEDUP_REMOVED lines=9> */
.L_x_189:
[----:B------:R-:W-:Y:S05]  /*6580*/  BSYNC B1 ;  /* 0x0000000000017941 */ /* 0x000fea0003800000 */
.L_x_188:
        /* <DEDUP_REMOVED lines=9> */
.L_x_191:
[----:B------:R-:W-:Y:S05]  /*6620*/  BSYNC B1 ;  /* 0x0000000000017941 */ /* 0x000fea0003800000 */
.L_x_190:
        /* <DEDUP_REMOVED lines=9> */
.L_x_193:
[----:B------:R-:W-:Y:S05]  /*66c0*/  BSYNC B1 ;  /* 0x0000000000017941 */ /* 0x000fea0003800000 */
.L_x_192:
        /* <DEDUP_REMOVED lines=9> */
.L_x_195:
[----:B------:R-:W-:Y:S05]  /*6760*/  BSYNC B1 ;  /* 0x0000000000017941 */ /* 0x000fea0003800000 */
.L_x_194:
        /* <DEDUP_REMOVED lines=9> */
.L_x_197:
[----:B------:R-:W-:Y:S05]  /*6800*/  BSYNC B1 ;  /* 0x0000000000017941 */ /* 0x000fea0003800000 */
.L_x_196:
        /* <DEDUP_REMOVED lines=9> */
.L_x_199:
[----:B------:R-:W-:Y:S05]  /*68a0*/  BSYNC B1 ;  /* 0x0000000000017941 */ /* 0x000fea0003800000 */
.L_x_198:
        /* <DEDUP_REMOVED lines=9> */
.L_x_201:
[----:B------:R-:W-:Y:S05]  /*6940*/  BSYNC B1 ;  /* 0x0000000000017941 */ /* 0x000fea0003800000 */
.L_x_200:
        /* <DEDUP_REMOVED lines=9> */
.L_x_203:
[----:B------:R-:W-:Y:S05]  /*69e0*/  BSYNC B1 ;  /* 0x0000000000017941 */ /* 0x000fea0003800000 */
.L_x_202:
        /* <DEDUP_REMOVED lines=9> */
.L_x_205:
[----:B------:R-:W-:Y:S05]  /*6a80*/  BSYNC B1 ;  /* 0x0000000000017941 */ /* 0x000fea0003800000 */
.L_x_204:
        /* <DEDUP_REMOVED lines=9> */
.L_x_207:
[----:B------:R-:W-:Y:S05]  /*6b20*/  BSYNC B1 ;  /* 0x0000000000017941 */ /* 0x000fea0003800000 */
.L_x_206:
        /* <DEDUP_REMOVED lines=9> */
.L_x_209:
[----:B------:R-:W-:Y:S05]  /*6bc0*/  BSYNC B1 ;  /* 0x0000000000017941 */ /* 0x000fea0003800000 */
.L_x_208:
        /* <DEDUP_REMOVED lines=9> */
.L_x_211:
[----:B------:R-:W-:Y:S05]  /*6c60*/  BSYNC B1 ;  /* 0x0000000000017941 */ /* 0x000fea0003800000 */
.L_x_210:
        /* <DEDUP_REMOVED lines=9> */
.L_x_213:
[----:B------:R-:W-:Y:S05]  /*6d00*/  BSYNC B1 ;  /* 0x0000000000017941 */ /* 0x000fea0003800000 */
.L_x_212:
        /* <DEDUP_REMOVED lines=9> */
.L_x_215:
[----:B------:R-:W-:Y:S05]  /*6da0*/  BSYNC B1 ;  /* 0x0000000000017941 */ /* 0x000fea0003800000 */
.L_x_214:
        /* <DEDUP_REMOVED lines=9> */
.L_x_217:
[----:B------:R-:W-:Y:S05]  /*6e40*/  BSYNC B1 ;  /* 0x0000000000017941 */ /* 0x000fea0003800000 */
.L_x_216:
        /* <DEDUP_REMOVED lines=9> */
.L_x_219:
[----:B------:R-:W-:Y:S05]  /*6ee0*/  BSYNC B1 ;  /* 0x0000000000017941 */ /* 0x000fea0003800000 */
.L_x_218:
        /* <DEDUP_REMOVED lines=9> */
.L_x_221:
[----:B------:R-:W-:Y:S05]  /*6f80*/  BSYNC B1 ;  /* 0x0000000000017941 */ /* 0x000fea0003800000 */
.L_x_220:
        /* <DEDUP_REMOVED lines=9> */
.L_x_223:
[----:B------:R-:W-:Y:S05]  /*7020*/  BSYNC B1 ;  /* 0x0000000000017941 */ /* 0x000fea0003800000 */
.L_x_222:
        /* <DEDUP_REMOVED lines=9> */
.L_x_225:
[----:B------:R-:W-:Y:S05]  /*70c0*/  BSYNC B1 ;  /* 0x0000000000017941 */ /* 0x000fea0003800000 */
.L_x_224:
        /* <DEDUP_REMOVED lines=9> */
.L_x_227:
[----:B------:R-:W-:Y:S05]  /*7160*/  BSYNC B1 ;  /* 0x0000000000017941 */ /* 0x000fea0003800000 */
.L_x_226:
        /* <DEDUP_REMOVED lines=9> */
.L_x_229:
[----:B------:R-:W-:Y:S05]  /*7200*/  BSYNC B1 ;  /* 0x0000000000017941 */ /* 0x000fea0003800000 */
.L_x_228:
        /* <DEDUP_REMOVED lines=9> */
.L_x_231:
[----:B------:R-:W-:Y:S05]  /*72a0*/  BSYNC B1 ;  /* 0x0000000000017941 */ /* 0x000fea0003800000 */
.L_x_230:
        /* <DEDUP_REMOVED lines=9> */
.L_x_233:
[----:B------:R-:W-:Y:S05]  /*7340*/  BSYNC B1 ;  /* 0x0000000000017941 */ /* 0x000fea0003800000 */
.L_x_232:
        /* <DEDUP_REMOVED lines=9> */
.L_x_235:
[----:B------:R-:W-:Y:S05]  /*73e0*/  BSYNC B1 ;  /* 0x0000000000017941 */ /* 0x000fea0003800000 */
.L_x_234:
        /* <DEDUP_REMOVED lines=9> */
.L_x_237:
[----:B------:R-:W-:Y:S05]  /*7480*/  BSYNC B1 ;  /* 0x0000000000017941 */ /* 0x000fea0003800000 */
.L_x_236:
        /* <DEDUP_REMOVED lines=9> */
.L_x_239:
[----:B------:R-:W-:Y:S05]  /*7520*/  BSYNC B1 ;  /* 0x0000000000017941 */ /* 0x000fea0003800000 */
.L_x_238:
        /* <DEDUP_REMOVED lines=9> */
.L_x_241:
[----:B------:R-:W-:Y:S05]  /*75c0*/  BSYNC B1 ;  /* 0x0000000000017941 */ /* 0x000fea0003800000 */
.L_x_240:
        /* <DEDUP_REMOVED lines=9> */
.L_x_243:
[----:B------:R-:W-:Y:S05]  /*7660*/  BSYNC B1 ;  /* 0x0000000000017941 */ /* 0x000fea0003800000 */
.L_x_242:
        /* <DEDUP_REMOVED lines=9> */
.L_x_245:
[----:B------:R-:W-:Y:S05]  /*7700*/  BSYNC B1 ;  /* 0x0000000000017941 */ /* 0x000fea0003800000 */
.L_x_244:
        /* <DEDUP_REMOVED lines=9> */
.L_x_247:
[----:B------:R-:W-:Y:S05]  /*77a0*/  BSYNC B1 ;  /* 0x0000000000017941 */ /* 0x000fea0003800000 */
.L_x_246:
        /* <DEDUP_REMOVED lines=9> */
.L_x_249:
[----:B------:R-:W-:Y:S05]  /*7840*/  BSYNC B1 ;  /* 0x0000000000017941 */ /* 0x000fea0003800000 */
.L_x_248:
        /* <DEDUP_REMOVED lines=9> */
.L_x_251:
[----:B------:R-:W-:Y:S05]  /*78e0*/  BSYNC B1 ;  /* 0x0000000000017941 */ /* 0x000fea0003800000 */
.L_x_250:
        /* <DEDUP_REMOVED lines=9> */
.L_x_253:
[----:B------:R-:W-:Y:S05]  /*7980*/  BSYNC B1 ;  /* 0x0000000000017941 */ /* 0x000fea0003800000 */
.L_x_252:
        /* <DEDUP_REMOVED lines=9> */
.L_x_255:
[----:B------:R-:W-:Y:S05]  /*7a20*/  BSYNC B1 ;  /* 0x0000000000017941 */ /* 0x000fea0003800000 */
.L_x_254:
        /* <DEDUP_REMOVED lines=9> */
.L_x_257:
[----:B------:R-:W-:Y:S05]  /*7ac0*/  BSYNC B1 ;  /* 0x0000000000017941 */ /* 0x000fea0003800000 */
.L_x_256:
        /* <DEDUP_REMOVED lines=9> */
.L_x_259:
[----:B------:R-:W-:Y:S05]  /*7b60*/  BSYNC B1 ;  /* 0x0000000000017941 */ /* 0x000fea0003800000 */
.L_x_258:
        /* <DEDUP_REMOVED lines=9> */
.L_x_261:
[----:B------:R-:W-:Y:S05]  /*7c00*/  BSYNC B1 ;  /* 0x0000000000017941 */ /* 0x000fea0003800000 */
.L_x_260:
        /* <DEDUP_REMOVED lines=9> */
.L_x_263:
[----:B------:R-:W-:Y:S05]  /*7ca0*/  BSYNC B1 ;  /* 0x0000000000017941 */ /* 0x000fea0003800000 */
.L_x_262:
        /* <DEDUP_REMOVED lines=9> */
.L_x_265:
[----:B------:R-:W-:Y:S05]  /*7d40*/  BSYNC B1 ;  /* 0x0000000000017941 */ /* 0x000fea0003800000 */
.L_x_264:
        /* <DEDUP_REMOVED lines=9> */
.L_x_267:
[----:B------:R-:W-:Y:S05]  /*7de0*/  BSYNC B1 ;  /* 0x0000000000017941 */ /* 0x000fea0003800000 */
.L_x_266:
        /* <DEDUP_REMOVED lines=9> */
.L_x_269:
[----:B------:R-:W-:Y:S05]  /*7e80*/  BSYNC B1 ;  /* 0x0000000000017941 */ /* 0x000fea0003800000 */
.L_x_268:
        /* <DEDUP_REMOVED lines=9> */
.L_x_271:
[----:B------:R-:W-:Y:S05]  /*7f20*/  BSYNC B1 ;  /* 0x0000000000017941 */ /* 0x000fea0003800000 */
.L_x_270:
        /* <DEDUP_REMOVED lines=9> */
.L_x_273:
[----:B------:R-:W-:Y:S05]  /*7fc0*/  BSYNC B1 ;  /* 0x0000000000017941 */ /* 0x000fea0003800000 */
.L_x_272:
        /* <DEDUP_REMOVED lines=9> */
.L_x_275:
[----:B------:R-:W-:Y:S05]  /*8060*/  BSYNC B1 ;  /* 0x0000000000017941 */ /* 0x000fea0003800000 */
.L_x_274:
        /* <DEDUP_REMOVED lines=9> */
.L_x_277:
[----:B------:R-:W-:Y:S05]  /*8100*/  BSYNC B1 ;  /* 0x0000000000017941 */ /* 0x000fea0003800000 */
.L_x_276:
        /* <DEDUP_REMOVED lines=9> */
.L_x_279:
[----:B------:R-:W-:Y:S05]  /*81a0*/  BSYNC B1 ;  /* 0x0000000000017941 */ /* 0x000fea0003800000 */
.L_x_278:
[----:B01---5:R-:W-:Y:S01]  /*81b0*/  HADD2.F32 R4, -RZ, R168.H0_H0 ;  /* 0x200000a8ff047230 */ /* 0x023fe20000004100 */
        /* <DEDUP_REMOVED lines=8> */
.L_x_281:
[----:B------:R-:W-:Y:S05]  /*8240*/  BSYNC B1 ;  /* 0x0000000000017941 */ /* 0x000fea0003800000 */
.L_x_280:
[----:B0----5:R-:W-:Y:S01]  /*8250*/  HADD2.F32 R4, -RZ, R168.H0_H0 ;  /* 0x200000a8ff047230 */ /* 0x021fe20000004100 */
        /* <DEDUP_REMOVED lines=11> */
.L_x_283:
[----:B------:R-:W-:Y:S05]  /*8310*/  BSYNC B1 ;  /* 0x0000000000017941 */ /* 0x000fea0003800000 */
.L_x_282:
[----:B------:R-:W-:Y:S05]  /*8320*/  @!P1 BRA `(.L_x_284) ;  /* 0x00000024003c9947 */ /* 0x000fea0003800000 */
[----:B-----5:R-:W-:-:S05]  /*8330*/  HADD2.F32 R168, -RZ, R168.H0_H0 ;  /* 0x200000a8ffa87230 */ /* 0x020fca0000004100 */
[----:B------:R-:W-:-:S04]  /*8340*/  FMUL R168, R168, R155 ;  /* 0x0000009ba8a87220 */ /* 0x000fc80000400000 */
[----:B------:R-:W-:-:S05]  /*8350*/  FFMA R168, R87, R154, R168 ;  /* 0x0000009a57a87223 */ /* 0x000fca00000000a8 */
[----:B------:R-:W-:-:S05]  /*8360*/  F2FP.F16.F32.PACK_AB R168, RZ, R168 ;  /* 0x000000a8ffa8723e */ /* 0x000fca00000000ff */
[----:B------:R0:W-:Y:S01]  /*8370*/  STG.E.U16 desc[UR36][R10.64+0xf2], R168 ;  /* 0x0000f2a80a007986 */ /* 0x0001e2000c101524 */
[----:B------:R-:W-:Y:S05]  /*8380*/  BRA `(.L_x_284) ;  /* 0x0000002400247947 */ /* 0x000fea0003800000 */
.L_x_33:
[----:B------:R-:W-:Y:S01]  /*8390*/  ULDC.64 UR4, c[0x0][0x5c0] ;  /* 0x0001700000047ab9 */ /* 0x000fe20000000a00 */
[----:B------:R-:W-:Y:S01]  /*83a0*/  ISETP.GT.AND P4, PT, R0, 0x1, P2 ;  /* 0x000000010000780c */ /* 0x000fe20001784270 */
[-C--:B------:R-:W-:Y:S01]  /*83b0*/  FMUL R88, R88, R154.reuse ;  /* 0x0000009a58587220 */ /* 0x080fe20000400000 */
[----:B------:R-:W-:Y:S01]  /*83c0*/  LEA R6, P1, R166, UR4, 0x1 ;  /* 0x00000004a6067c11 */ /* 0x000fe2000f8208ff */
[-C--:B------:R-:W-:Y:S01]  /*83d0*/  FMUL R89, R89, R154.reuse ;  /* 0x0000009a59597220 */ /* 0x080fe20000400000 */
[----:B------:R-:W-:Y:S02]  /*83e0*/  IMAD.SHL.U32 R11, R4, 0x10, RZ ;  /* 0x00000010040b7824 */ /* 0x000fe400078e00ff */
[-C--:B------:R-:W-:Y:S01]  /*83f0*/  FMUL R90, R90, R154.reuse ;  /* 0x0000009a5a5a7220 */ /* 0x080fe20000400000 */
[----:B------:R-:W-:Y:S01]  /*8400*/  LEA.HI.X R7, R166, UR5, R171, 0x1, P1 ;  /* 0x00000005a6077c11 */ /* 0x000fe200088f0cab */
[----:B------:R-:W-:Y:S01]  /*8410*/  FMUL R91, R91, R154 ;  /* 0x0000009a5b5b7220 */ /* 0x000fe20000400000 */
[----:B------:R-:W-:Y:S01]  /*8420*/  F2FP.F16.F32.PACK_AB R88, RZ, R88 ;  /* 0x00000058ff58723e */ /* 0x000fe200000000ff */
[-C--:B------:R-:W-:Y:S01]  /*8430*/  FMUL R92, R92, R154.reuse ;  /* 0x0000009a5c5c7220 */ /* 0x080fe20000400000 */
[----:B------:R-:W-:Y:S01]  /*8440*/  ISETP.GT.AND P1, PT, R157, 0x8, PT ;  /* 0x000000089d00780c */ /* 0x000fe20003f24270 */
[-C--:B------:R-:W-:Y:S01]  /*8450*/  FMUL R93, R93, R154.reuse ;  /* 0x0000009a5d5d7220 */ /* 0x080fe20000400000 */
[----:B------:R-:W-:Y:S01]  /*8460*/  F2FP.F16.F32.PACK_AB R89, RZ, R89 ;  /* 0x00000059ff59723e */ /* 0x000fe200000000ff */
[----:B------:R-:W-:Y:S01]  /*8470*/  @P0 STG.E.U16 desc[UR36][R6.64], R88 ;  /* 0x0000005806000986 */ /* 0x000fe2000c101524 */
[----:B------:R-:W-:Y:S01]  /*8480*/  ISETP.GT.AND P3, PT, R0, RZ, P1 ;  /* 0x000000ff0000720c */ /* 0x000fe20000f64270 */
[-C--:B------:R-:W-:Y:S01]  /*8490*/  FMUL R94, R94, R154.reuse ;  /* 0x0000009a5e5e7220 */ /* 0x080fe20000400000 */
[----:B------:R-:W-:Y:S01]  /*84a0*/  ISETP.GT.AND P0, PT, R0, 0x1, P1 ;  /* 0x000000010000780c */ /* 0x000fe20000f04270 */
[----:B------:R-:W-:Y:S01]  /*84b0*/  @P4 STG.E.U16 desc[UR36][R6.64+0x2], R89 ;  /* 0x0000025906004986 */ /* 0x000fe2000c101524 */
[----:B------:R-:W-:Y:S01]  /*84c0*/  SHF.L.U64.HI R9, R4, 0x4, R5 ;  /* 0x0000000404097819 */ /* 0x000fe20000010205 */
[----:B------:R-:W-:Y:S01]  /*84d0*/  FMUL R95, R95, R154 ;  /* 0x0000009a5f5f7220 */ /* 0x000fe20000400000 */
[----:B------:R-:W-:Y:S01]  /*84e0*/  IADD3 R12, P4, R11, R6, RZ ;  /* 0x000000060b0c7210 */ /* 0x000fe20007f9e0ff */
[----:B------:R-:W-:Y:S01]  /*84f0*/  FMUL R96, R96, R154 ;  /* 0x0000009a60607220 */ /* 0x000fe20000400000 */
[----:B------:R-:W-:Y:S01]  /*8500*/  F2FP.F16.F32.PACK_AB R90, RZ, R90 ;  /* 0x0000005aff5a723e */ /* 0x000fe200000000ff */
[-C--:B------:R-:W-:Y:S01]  /*8510*/  FMUL R97, R97, R154.reuse ;  /* 0x0000009a61617220 */ /* 0x080fe20000400000 */
[----:B------:R-:W-:Y:S01]  /*8520*/  F2FP.F16.F32.PACK_AB R91, RZ, R91 ;  /* 0x0000005bff5b723e */ /* 0x000fe200000000ff */
[----:B------:R-:W-:Y:S01]  /*8530*/  IMAD.X R13, R9, 0x1, R7, P4 ;  /* 0x00000001090d7824 */ /* 0x000fe200020e0607 */
[----:B------:R-:W-:Y:S01]  /*8540*/  ISETP.GT.AND P4, PT, R0, 0x9, P2 ;  /* 0x000000090000780c */ /* 0x000fe20001784270 */
[----:B------:R-:W-:Y:S01]  /*8550*/  FMUL R98, R98, R154 ;  /* 0x0000009a62627220 */ /* 0x000fe20000400000 */
[----:B------:R-:W-:Y:S01]  /*8560*/  F2FP.F16.F32.PACK_AB R92, RZ, R92 ;  /* 0x0000005cff5c723e */ /* 0x000fe200000000ff */
[-C--:B------:R-:W-:Y:S01]  /*8570*/  FMUL R99, R99, R154.reuse ;  /* 0x0000009a63637220 */ /* 0x080fe20000400000 */
[----:B------:R-:W-:Y:S01]  /*8580*/  @P3 STG.E.U16 desc[UR36][R12.64], R90 ;  /* 0x0000005a0c003986 */ /* 0x000fe2000c101524 */
[----:B------:R-:W-:Y:S01]  /*8590*/  ISETP.GT.AND P3, PT, R0, 0x8, P2 ;  /* 0x000000080000780c */ /* 0x000fe20001764270 */
[-C--:B------:R-:W-:Y:S01]  /*85a0*/  FMUL R100, R100, R154.reuse ;  /* 0x0000009a64647220 */ /* 0x080fe20000400000 */
[----:B------:R-:W-:Y:S01]  /*85b0*/  F2FP.F16.F32.PACK_AB R93, RZ, R93 ;  /* 0x0000005dff5d723e */ /* 0x000fe200000000ff */
[----:B------:R-:W-:Y:S01]  /*85c0*/  @P0 STG.E.U16 desc[UR36][R12.64+0x2], R91 ;  /* 0x0000025b0c000986 */ /* 0x000fe2000c101524 */
[----:B------:R-:W-:Y:S01]  /*85d0*/  ISETP.GT.AND P0, PT, R0, 0x8, P1 ;  /* 0x000000080000780c */ /* 0x000fe20000f04270 */
[----:B------:R-:W-:Y:S01]  /*85e0*/  FMUL R101, R101, R154 ;  /* 0x0000009a65657220 */ /* 0x000fe20000400000 */
[----:B------:R-:W-:Y:S01]  /*85f0*/  F2FP.F16.F32.PACK_AB R94, RZ, R94 ;  /* 0x0000005eff5e723e */ /* 0x000fe200000000ff */
[-C--:B------:R-:W-:Y:S01]  /*8600*/  FMUL R102, R102, R154.reuse ;  /* 0x0000009a66667220 */ /* 0x080fe20000400000 */
[----:B------:R-:W-:Y:S01]  /*8610*/  F2FP.F16.F32.PACK_AB R95, RZ, R95 ;  /* 0x0000005fff5f723e */ /* 0x000fe200000000ff */
[----:B------:R-:W-:Y:S01]  /*8620*/  FMUL R103, R103, R154 ;  /* 0x0000009a67677220 */ /* 0x000fe20000400000 */
[----:B------:R-:W-:Y:S01]  /*8630*/  F2FP.F16.F32.PACK_AB R96, RZ, R96 ;  /* 0x00000060ff60723e */ /* 0x000fe200000000ff */
[-C--:B------:R-:W-:Y:S01]  /*8640*/  FMUL R104, R104, R154.reuse ;  /* 0x0000009a68687220 */ /* 0x080fe20000400000 */
[----:B------:R-:W-:Y:S01]  /*8650*/  F2FP.F16.F32.PACK_AB R97, RZ, R97 ;  /* 0x00000061ff61723e */ /* 0x000fe200000000ff */
[----:B------:R-:W-:Y:S01]  /*8660*/  @P3 STG.E.U16 desc[UR36][R6.64+0x10], R92 ;  /* 0x0000105c06003986 */ /* 0x000fe2000c101524 */
[C---:B------:R-:W-:Y:S01]  /*8670*/  ISETP.GT.AND P3, PT, R0.reuse, 0x9, P1 ;  /* 0x000000090000780c */ /* 0x040fe20000f64270 */
[----:B------:R-:W-:Y:S01]  /*8680*/  FMUL R105, R105, R154 ;  /* 0x0000009a69697220 */ /* 0x000fe20000400000 */
[----:B------:R-:W-:Y:S01]  /*8690*/  F2FP.F16.F32.PACK_AB R98, RZ, R98 ;  /* 0x00000062ff62723e */ /* 0x000fe200000000ff */
        /* <DEDUP_REMOVED lines=162> */
[----:B------:R-:W-:Y:S01]  /*90c0*/  IMAD.SHL.U32 R15, R4, 0x100, RZ ;  /* 0x00000100040f7824 */ /* 0x000fe200078e00ff */
[----:B------:R-:W-:Y:S01]  /*90d0*/  F2FP.F16.F32.PACK_AB R145, RZ, R145 ;  /* 0x00000091ff91723e */ /* 0x000fe200000000ff */
[----:B------:R-:W-:Y:S01]  /*90e0*/  @P3 STG.E.U16 desc[UR36][R6.64+0xa0], R128 ;  /* 0x0000a08006003986 */ /* 0x000fe2000c101524 */
[----:B------:R-:W-:Y:S01]  /*90f0*/  ISETP.GT.AND P3, PT, R0, 0x51, P1 ;  /* 0x000000510000780c */ /* 0x000fe20000f64270 */
[----:B------:R-:W-:Y:S01]  /*9100*/  FMUL R24, R24, R154 ;  /* 0x0000009a18187220 */ /* 0x000fe20000400000 */
[----:B------:R-:W-:Y:S01]  /*9110*/  F2FP.F16.F32.PACK_AB R146, RZ, R146 ;  /* 0x00000092ff92723e */ /* 0x000fe200000000ff */
[----:B------:R-:W-:Y:S01]  /*9120*/  @P4 STG.E.U16 desc[UR36][R6.64+0xa2], R129 ;  /* 0x0000a28106004986 */ /* 0x000fe2000c101524 */
[C---:B------:R-:W-:Y:S01]  /*9130*/  ISETP.GT.AND P4, PT, R0.reuse, 0x58, P2 ;  /* 0x000000580000780c */ /* 0x040fe20001784270 */
        /* <DEDUP_REMOVED lines=18> */
[-C--:B------:R-:W-:Y:S01]  /*9260*/  FMUL R30, R30, R154.reuse ;  /* 0x0000009a1e1e7220 */ /* 0x080fe20000400000 */
[----:B------:R-:W-:Y:S01]  /*9270*/  SHF.L.U64.HI R5, R4, 0x8, R5 ;  /* 0x0000000804057819 */ /* 0x000fe20000010205 */
[----:B------:R-:W-:Y:S01]  /*9280*/  FMUL R31, R31, R154 ;  /* 0x0000009a1f1f7220 */ /* 0x000fe20000400000 */
[----:B------:R-:W-:Y:S01]  /*9290*/  F2FP.F16.F32.PACK_AB R24, RZ, R24 ;  /* 0x00000018ff18723e */ /* 0x000fe200000000ff */
[----:B------:R-:W-:Y:S01]  /*92a0*/  @P3 STG.E.U16 desc[UR36][R12.64+0xb0], R134 ;  /* 0x0000b0860c003986 */ /* 0x000fe2000c101524 */
[----:B------:R-:W-:Y:S01]  /*92b0*/  ISETP.GT.AND P3, PT, R0, 0x61, P2 ;  /* 0x000000610000780c */ /* 0x000fe20001764270 */
        /* <DEDUP_REMOVED lines=43> */
[C---:B------:R-:W-:Y:S01]  /*9570*/  ISETP.GT.AND P2, PT, R0.reuse, 0x79, P2 ;  /* 0x000000790000780c */ /* 0x040fe20001744270 */
        /* <DEDUP_REMOVED lines=10> */
[-C--:B------:R-:W-:Y:S01]  /*9620*/  FMUL R48, R48, R154.reuse ;  /* 0x0000009a30307220 */ /* 0x080fe20000400000 */
[----:B------:R-:W-:Y:S01]  /*9630*/  F2FP.F16.F32.PACK_AB R41, RZ, R41 ;  /* 0x00000029ff29723e */ /* 0x000fe200000000ff */
[----:B------:R-:W-:Y:S01]  /*9640*/  FMUL R49, R49, R154 ;  /* 0x0000009a31317220 */ /* 0x000fe20000400000 */
[----:B------:R-:W-:Y:S01]  /*9650*/  F2FP.F16.F32.PACK_AB R40, RZ, R40 ;  /* 0x00000028ff28723e */ /* 0x000fe200000000ff */
[----:B------:R-:W-:Y:S01]  /*9660*/  @P4 STG.E.U16 desc[UR36][R12.64+0xe0], R146 ;  /* 0x0000e0920c004986 */ /* 0x000fe2000c101524 */
[----:B------:R-:W-:Y:S01]  /*9670*/  F2FP.F16.F32.PACK_AB R42, RZ, R42 ;  /* 0x0000002aff2a723e */ /* 0x000fe200000000ff */
[-C--:B------:R-:W-:Y:S01]  /*9680*/  FMUL R50, R50, R154.reuse ;  /* 0x0000009a32327220 */ /* 0x080fe20000400000 */
[----:B------:R-:W-:Y:S01]  /*9690*/  F2FP.F16.F32.PACK_AB R43, RZ, R43 ;  /* 0x0000002bff2b723e */ /* 0x000fe200000000ff */
[----:B------:R-:W-:Y:S01]  /*96a0*/  @P0 STG.E.U16 desc[UR36][R12.64+0xe2], R147 ;  /* 0x0000e2930c000986 */ /* 0x000fe2000c101524 */
[C---:B------:R-:W-:Y:S01]  /*96b0*/  ISETP.GT.AND P0, PT, R0.reuse, 0x78, P1 ;  /* 0x000000780000780c */ /* 0x040fe20000f04270 */
[----:B------:R-:W-:Y:S01]  /*96c0*/  FMUL R51, R51, R154 ;  /* 0x0000009a33337220 */ /* 0x000fe20000400000 */
[----:B------:R-:W-:Y:S01]  /*96d0*/  ISETP.GT.AND P1, PT, R0, 0x79, P1 ;  /* 0x000000790000780c */ /* 0x000fe20000f24270 */
[----:B------:R-:W-:Y:S01]  /*96e0*/  @P3 STG.E.U16 desc[UR36][R6.64+0xf0], R148 ;  /* 0x0000f09406003986 */ /* 0x000fe2000c101524 */
[----:B------:R-:W-:Y:S01]  /*96f0*/  IADD3 R14, P3, P4, R11, R6, R15 ;  /* 0x000000060b0e7210 */ /* 0x000fe20007c7e00f */
[----:B------:R-:W-:Y:S01]  /*9700*/  FMUL R52, R52, R154 ;  /* 0x0000009a34347220 */ /* 0x000fe20000400000 */
[----:B------:R-:W-:Y:S01]  /*9710*/  F2FP.F16.F32.PACK_AB R44, RZ, R44 ;  /* 0x0000002cff2c723e */ /* 0x000fe200000000ff */
[----:B------:R0:W-:Y:S01]  /*9720*/  @P2 STG.E.U16 desc[UR36][R6.64+0xf2], R149 ;  /* 0x0000f29506002986 */ /* 0x0001e2000c101524 */
[----:B------:R-:W-:Y:S01]  /*9730*/  IADD3 R4, P2, R15, R6, RZ ;  /* 0x000000060f047210 */ /* 0x000fe20007f5e0ff */
[-C--:B------:R-:W-:Y:S01]  /*9740*/  FMUL R53, R53, R154.reuse ;  /* 0x0000009a35357220 */ /* 0x080fe20000400000 */
[-C--:B------:R-:W-:Y:S01]  /*9750*/  IADD3.X R15, R9, R7.reuse, R5, P3, P4 ;  /* 0x00000007090f7210 */ /* 0x080fe20001fe8405 */
[-C--:B------:R-:W-:Y:S01]  /*9760*/  FMUL R54, R54, R154.reuse ;  /* 0x0000009a36367220 */ /* 0x080fe20000400000 */
[----:B------:R-:W-:Y:S01]  /*9770*/  IADD3.X R5, R5, R7, RZ, P2, !PT ;  /* 0x0000000705057210 */ /* 0x000fe200017fe4ff */
[----:B------:R-:W-:Y:S01]  /*9780*/  @P0 STG.E.U16 desc[UR36][R12.64+0xf0], R150 ;  /* 0x0000f0960c000986 */ /* 0x000fe2000c101524 */
[----:B------:R-:W-:Y:S01]  /*9790*/  ISETP.GT.AND P0, PT, R157, 0x80, PT ;  /* 0x000000809d00780c */ /* 0x000fe20003f04270 */
[-C--:B------:R-:W-:Y:S01]  /*97a0*/  FMUL R55, R55, R154.reuse ;  /* 0x0000009a37377220 */ /* 0x080fe20000400000 */
[----:B------:R-:W-:Y:S01]  /*97b0*/  ISETP.GT.AND P3, PT, R157, 0x88, PT ;  /* 0x000000889d00780c */ /* 0x000fe20003f64270 */
[----:B------:R-:W-:Y:S01]  /*97c0*/  @P1 STG.E.U16 desc[UR36][R12.64+0xf2], R151 ;  /* 0x0000f2970c001986 */ /* 0x000fe2000c101524 */
[----:B------:R-:W-:Y:S01]  /*97d0*/  ISETP.GT.AND P1, PT, R0, RZ, P0 ;  /* 0x000000ff0000720c */ /* 0x000fe20000724270 */
[-C--:B------:R-:W-:Y:S01]  /*97e0*/  FMUL R56, R56, R154.reuse ;  /* 0x0000009a38387220 */ /* 0x080fe20000400000 */
[C---:B------:R-:W-:Y:S01]  /*97f0*/  ISETP.GT.AND P4, PT, R0.reuse, 0x1, P0 ;  /* 0x000000010000780c */ /* 0x040fe20000784270 */
[-C--:B------:R-:W-:Y:S01]  /*9800*/  FMUL R57, R57, R154.reuse ;  /* 0x0000009a39397220 */ /* 0x080fe20000400000 */
[----:B------:R-:W-:Y:S01]  /*9810*/  ISETP.GT.AND P2, PT, R0, RZ, P3 ;  /* 0x000000ff0000720c */ /* 0x000fe20001f44270 */
[-C--:B------:R-:W-:Y:S01]  /*9820*/  FMUL R58, R58, R154.reuse ;  /* 0x0000009a3a3a7220 */ /* 0x080fe20000400000 */
[----:B------:R-:W-:Y:S01]  /*9830*/  F2FP.F16.F32.PACK_AB R45, RZ, R45 ;  /* 0x0000002dff2d723e */ /* 0x000fe200000000ff */
[----:B------:R-:W-:Y:S01]  /*9840*/  FMUL R59, R59, R154 ;  /* 0x0000009a3b3b7220 */ /* 0x000fe20000400000 */
[----:B------:R-:W-:Y:S01]  /*9850*/  F2FP.F16.F32.PACK_AB R46, RZ, R46 ;  /* 0x0000002eff2e723e */ /* 0x000fe200000000ff */
[-C--:B------:R-:W-:Y:S01]  /*9860*/  FMUL R60, R60, R154.reuse ;  /* 0x0000009a3c3c7220 */ /* 0x080fe20000400000 */
[----:B------:R-:W-:Y:S01]  /*9870*/  F2FP.F16.F32.PACK_AB R47, RZ, R47 ;  /* 0x0000002fff2f723e */ /* 0x000fe200000000ff */
[----:B------:R-:W-:Y:S01]  /*9880*/  FMUL R61, R61, R154 ;  /* 0x0000009a3d3d7220 */ /* 0x000fe20000400000 */
[----:B------:R-:W-:Y:S01]  /*9890*/  F2FP.F16.F32.PACK_AB R48, RZ, R48 ;  /* 0x00000030ff30723e */ /* 0x000fe200000000ff */
[----:B------:R-:W-:Y:S01]  /*98a0*/  @P1 STG.E.U16 desc[UR36][R4.64], R24 ;  /* 0x0000001804001986 */ /* 0x000fe2000c101524 */
[----:B0-----:R-:W-:Y:S01]  /*98b0*/  IADD3 R6, P1, R11, R4, RZ ;  /* 0x000000040b067210 */ /* 0x001fe20007f3e0ff */
[-C--:B------:R-:W-:Y:S01]  /*98c0*/  FMUL R62, R62, R154.reuse ;  /* 0x0000009a3e3e7220 */ /* 0x080fe20000400000 */
[----:B------:R-:W-:Y:S01]  /*98d0*/  F2FP.F16.F32.PACK_AB R49, RZ, R49 ;  /* 0x00000031ff31723e */ /* 0x000fe200000000ff */
[----:B------:R-:W-:Y:S01]  /*98e0*/  @P4 STG.E.U16 desc[UR36][R4.64+0x2], R25 ;  /* 0x0000021904004986 */ /* 0x000fe2000c101524 */
[C---:B------:R-:W-:Y:S01]  /*98f0*/  ISETP.GT.AND P4, PT, R0.reuse, 0x1, P3 ;  /* 0x000000010000780c */ /* 0x040fe20001f84270 */
[--C-:B------:R-:W-:Y:S01]  /*9900*/  IMAD.X R7, R9, 0x1, R5.reuse, P1 ;  /* 0x0000000109077824 */ /* 0x100fe200008e0605 */
        /* <DEDUP_REMOVED lines=8> */
[----:B------:R-:W-:Y:S01]  /*9990*/  FMUL R66, R66, R154 ;  /* 0x0000009a42427220 */ /* 0x000fe20000400000 */
[----:B------:R-:W-:Y:S01]  /*99a0*/  F2FP.F16.F32.PACK_AB R52, RZ, R52 ;  /* 0x00000034ff34723e */ /* 0x000fe200000000ff */
[----:B------:R-:W-:Y:S01]  /*99b0*/  FMUL R67, R67, R154 ;  /* 0x0000009a43437220 */ /* 0x000fe20000400000 */
[----:B------:R0:W-:Y:S01]  /*99c0*/  @P4 STG.E.U16 desc[UR36][R6.64+0x2], R27 ;  /* 0x0000021b06004986 */ /* 0x0001e2000c101524 */
[----:B------:R-:W-:Y:S01]  /*99d0*/  IADD3 R8, P4, R11, R4, RZ ;  /* 0x000000040b087210 */ /* 0x000fe20007f9e0ff */
[-C--:B------:R-:W-:Y:S01]  /*99e0*/  FMUL R69, R69, R154.reuse ;  /* 0x0000009a45457220 */ /* 0x080fe20000400000 */
[----:B------:R-:W-:Y:S01]  /*99f0*/  F2FP.F16.F32.PACK_AB R53, RZ, R53 ;  /* 0x00000035ff35723e */ /* 0x000fe200000000ff */
[----:B------:R-:W-:Y:S01]  /*9a00*/  @P1 STG.E.U16 desc[UR36][R4.64+0x10], R28 ;  /* 0x0000101c04001986 */ /* 0x000fe2000c101524 */
[C---:B------:R-:W-:Y:S01]  /*9a10*/  ISETP.GT.AND P1, PT, R0.reuse, 0x8, P3 ;  /* 0x000000080000780c */ /* 0x040fe20001f24270 */
[----:B------:R-:W-:Y:S01]  /*9a20*/  IMAD.X R9, R9, 0x1, R5, P4 ;  /* 0x0000000109097824 */ /* 0x000fe200020e0605 */
[C---:B------:R-:W-:Y:S01]  /*9a30*/  ISETP.GT.AND P4, PT, R0.reuse, 0x9, P3 ;  /* 0x000000090000780c */ /* 0x040fe20001f84270 */
        /* <DEDUP_REMOVED lines=28> */
[--C-:B0-----:R-:W-:Y:S01]  /*9c00*/  @P4 IMAD.MOV.U32 R6, RZ, RZ, R14.reuse ;  /* 0x000000ffff064224 */ /* 0x101fe200078e000e */
[----:B------:R-:W-:Y:S01]  /*9c10*/  F2FP.F16.F32.PACK_AB R63, RZ, R63 ;  /* 0x0000003fff3f723e */ /* 0x000fe200000000ff */
[--C-:B------:R-:W-:Y:S01]  /*9c20*/  @P4 IMAD.MOV.U32 R7, RZ, RZ, R15.reuse ;  /* 0x000000ffff074224 */ /* 0x100fe200078e000f */
[----:B------:R-:W-:Y:S01]  /*9c30*/  F2FP.F16.F32.PACK_AB R64, RZ, R64 ;  /* 0x00000040ff40723e */ /* 0x000fe200000000ff */
[-C--:B------:R-:W-:Y:S01]  /*9c40*/  FMUL R78, R78, R154.reuse ;  /* 0x0000009a4e4e7220 */ /* 0x080fe20000400000 */
[----:B------:R-:W-:Y:S01]  /*9c50*/  F2FP.F16.F32.PACK_AB R65, RZ, R65 ;  /* 0x00000041ff41723e */ /* 0x000fe200000000ff */
[-C--:B------:R-:W-:Y:S01]  /*9c60*/  FMUL R79, R79, R154.reuse ;  /* 0x0000009a4f4f7220 */ /* 0x080fe20000400000 */
[----:B------:R0:W-:Y:S01]  /*9c70*/  @P4 STG.E.U16 desc[UR36][R6.64+0x20], R34 ;  /* 0x0000202206004986 */ /* 0x0001e2000c101524 */
        /* <DEDUP_REMOVED lines=9> */
[----:B------:R-:W-:Y:S01]  /*9d10*/  FMUL R84, R84, R154 ;  /* 0x0000009a54547220 */ /* 0x000fe20000400000 */
[----:B------:R-:W-:Y:S01]  /*9d20*/  F2FP.F16.F32.PACK_AB R70, RZ, R70 ;  /* 0x00000046ff46723e */ /* 0x000fe200000000ff */
[----:B0-----:R-:W-:Y:S01]  /*9d30*/  @P2 IMAD.MOV.U32 R6, RZ, RZ, R14 ;  /* 0x000000ffff062224 */ /* 0x001fe200078e000e */
[----:B------:R-:W-:Y:S01]  /*9d40*/  F2FP.F16.F32.PACK_AB R71, RZ, R71 ;  /* 0x00000047ff47723e */ /* 0x000fe200000000ff */
[----:B------:R-:W-:Y:S01]  /*9d50*/  @P2 IMAD.MOV.U32 R7, RZ, RZ, R15 ;  /* 0x000000ffff072224 */ /* 0x000fe200078e000f */
[----:B------:R-:W-:Y:S01]  /*9d60*/  F2FP.F16.F32.PACK_AB R72, RZ, R72 ;  /* 0x00000048ff48723e */ /* 0x000fe200000000ff */
[-C--:B------:R-:W-:Y:S01]  /*9d70*/  FMUL R85, R85, R154.reuse ;  /* 0x0000009a55557220 */ /* 0x080fe20000400000 */
[----:B------:R-:W-:Y:S01]  /*9d80*/  F2FP.F16.F32.PACK_AB R73, RZ, R73 ;  /* 0x00000049ff49723e */ /* 0x000fe200000000ff */
[-C--:B------:R-:W-:Y:S01]  /*9d90*/  FMUL R86, R86, R154.reuse ;  /* 0x0000009a56567220 */ /* 0x080fe20000400000 */
[----:B------:R0:W-:Y:S01]  /*9da0*/  @P2 STG.E.U16 desc[UR36][R6.64+0x22], R35 ;  /* 0x0000222306002986 */ /* 0x0001e2000c101524 */
[C---:B------:R-:W-:Y:S01]  /*9db0*/  ISETP.GT.AND P2, PT, R0.reuse, 0x18, P3 ;  /* 0x000000180000780c */ /* 0x040fe20001f44270 */
[----:B------:R-:W-:Y:S01]  /*9dc0*/  FMUL R87, R87, R154 ;  /* 0x0000009a57577220 */ /* 0x000fe20000400000 */
[----:B------:R-:W-:Y:S01]  /*9dd0*/  F2FP.F16.F32.PACK_AB R74, RZ, R74 ;  /* 0x0000004aff4a723e */ /* 0x000fe200000000ff */
[----:B------:R-:W-:Y:S01]  /*9de0*/  @P1 STG.E.U16 desc[UR36][R4.64+0x30], R36 ;  /* 0x0000302404001986 */ /* 0x000fe2000c101524 */
[----:B------:R-:W-:-:S02]  /*9df0*/  ISETP.GT.AND P1, PT, R0, 0x19, P3 ;  /* 0x000000190000780c */ /* 0x000fc40001f24270 */
[----:B------:R-:W-:Y:S01]  /*9e00*/  F2FP.F16.F32.PACK_AB R75, RZ, R75 ;  /* 0x0000004bff4b723e */ /* 0x000fe200000000ff */
[----:B------:R-:W-:Y:S01]  /*9e10*/  @P4 STG.E.U16 desc[UR36][R4.64+0x32], R37 ;  /* 0x0000322504004986 */ /* 0x000fe2000c101524 */
[----:B------:R-:W-:Y:S02]  /*9e20*/  ISETP.GT.AND P4, PT, R0, 0x20, P0 ;  /* 0x000000200000780c */ /* 0x000fe40000784270 */
[----:B------:R-:W-:Y:S02]  /*9e30*/  F2FP.F16.F32.PACK_AB R76, RZ, R76 ;  /* 0x0000004cff4c723e */ /* 0x000fe400000000ff */
[----:B------:R-:W-:Y:S01]  /*9e40*/  F2FP.F16.F32.PACK_AB R77, RZ, R77 ;  /* 0x0000004dff4d723e */ /* 0x000fe200000000ff */
[----:B0-----:R-:W-:Y:S01]  /*9e50*/  @P2 IMAD.MOV.U32 R6, RZ, RZ, R14 ;  /* 0x000000ffff062224 */ /* 0x001fe200078e000e */
[----:B------:R-:W-:Y:S01]  /*9e60*/  F2FP.F16.F32.PACK_AB R78, RZ, R78 ;  /* 0x0000004eff4e723e */ /* 0x000fe200000000ff */
[----:B------:R-:W-:Y:S01]  /*9e70*/  @P2 IMAD.MOV.U32 R7, RZ, RZ, R15 ;  /* 0x000000ffff072224 */ /* 0x000fe200078e000f */
[----:B------:R-:W-:-:S02]  /*9e80*/  F2FP.F16.F32.PACK_AB R79, RZ, R79 ;  /* 0x0000004fff4f723e */ /* 0x000fc400000000ff */
[----:B------:R-:W-:Y:S02]  /*9e90*/  F2FP.F16.F32.PACK_AB R80, RZ, R80 ;  /* 0x00000050ff50723e */ /* 0x000fe400000000ff */
[----:B------:R0:W-:Y:S01]  /*9ea0*/  @P2 STG.E.U16 desc[UR36][R6.64+0x30], R38 ;  /* 0x0000302606002986 */ /* 0x0001e2000c101524 */
[----:B------:R-:W-:Y:S02]  /*9eb0*/  ISETP.GT.AND P2, PT, R0, 0x21, P0 ;  /* 0x000000210000780c */ /* 0x000fe40000744270 */
[----:B------:R-:W-:Y:S02]  /*9ec0*/  F2FP.F16.F32.PACK_AB R81, RZ, R81 ;  /* 0x00000051ff51723e */ /* 0x000fe400000000ff */
[----:B------:R-:W-:Y:S02]  /*9ed0*/  F2FP.F16.F32.PACK_AB R82, RZ, R82 ;  /* 0x00000052ff52723e */ /* 0x000fe400000000ff */
[----:B------:R-:W-:Y:S02]  /*9ee0*/  F2FP.F16.F32.PACK_AB R83, RZ, R83 ;  /* 0x00000053ff53723e */ /* 0x000fe400000000ff */
[----:B------:R-:W-:-:S02]  /*9ef0*/  F2FP.F16.F32.PACK_AB R84, RZ, R84 ;  /* 0x00000054ff54723e */ /* 0x000fc400000000ff */
[----:B------:R-:W-:Y:S01]  /*9f00*/  F2FP.F16.F32.PACK_AB R85, RZ, R85 ;  /* 0x00000055ff55723e */ /* 0x000fe200000000ff */
[----:B0-----:R-:W-:Y:S01]  /*9f10*/  @P1 IMAD.MOV.U32 R7, RZ, RZ, R15 ;  /* 0x000000ffff071224 */ /* 0x001fe200078e000f */
[----:B------:R-:W-:Y:S02]  /*9f20*/  @P1 MOV R6, R14 ;  /* 0x0000000e00061202 */ /* 0x000fe40000000f00 */
[----:B------:R-:W-:Y:S02]  /*9f30*/  F2FP.F16.F32.PACK_AB R86, RZ, R86 ;  /* 0x00000056ff56723e */ /* 0x000fe400000000ff */
[----:B------:R-:W-:Y:S01]  /*9f40*/  F2FP.F16.F32.PACK_AB R87, RZ, R87 ;  /* 0x00000057ff57723e */ /* 0x000fe200000000ff */
[----:B------:R0:W-:Y:S01]  /*9f50*/  @P1 STG.E.U16 desc[UR36][R6.64+0x32], R39 ;  /* 0x0000322706001986 */ /* 0x0001e2000c101524 */
[----:B------:R-:W-:-:S03]  /*9f60*/  ISETP.GT.AND P1, PT, R0, 0x20, P3 ;  /* 0x000000200000780c */ /* 0x000fc60001f24270 */
[----:B------:R-:W-:Y:S01]  /*9f70*/  @P2 STG.E.U16 desc[UR36][R4.64+0x42], R41 ;  /* 0x0000422904002986 */ /* 0x000fe2000c101524 */
[----:B------:R-:W-:-:S03]  /*9f80*/  ISETP.GT.AND P2, PT, R0, 0x21, P3 ;  /* 0x000000210000780c */ /* 0x000fc60001f44270 */
[----:B------:R-:W-:Y:S01]  /*9f90*/  @P4 STG.E.U16 desc[UR36][R4.64+0x40], R40 ;  /* 0x0000402804004986 */ /* 0x000fe2000c101524 */
[----:B------:R-:W-:-:S05]  /*9fa0*/  ISETP.GT.AND P4, PT, R0, 0x28, P0 ;  /* 0x000000280000780c */ /* 0x000fca0000784270 */
[----:B0-----:R-:W-:Y:S02]  /*9fb0*/  @P1 IMAD.MOV.U32 R6, RZ, RZ, R14 ;  /* 0x000000ffff061224 */ /* 0x001fe400078e000e */
[----:B------:R-:W-:-:S05]  /*9fc0*/  @P1 IMAD.MOV.U32 R7, RZ, RZ, R15 ;  /* 0x000000ffff071224 */ /* 0x000fca00078e000f */
[----:B------:R0:W-:Y:S01]  /*9fd0*/  @P1 STG.E.U16 desc[UR36][R6.64+0x40], R42 ;  /* 0x0000402a06001986 */ /* 0x0001e2000c101524 */
[----:B------:R-:W-:Y:S01]  /*9fe0*/  ISETP.GT.AND P1, PT, R0, 0x29, P0 ;  /* 0x000000290000780c */ /* 0x000fe20000724270 */
[----:B0-----:R-:W-:Y:S02]  /*9ff0*/  @P2 IMAD.MOV.U32 R6, RZ, RZ, R14 ;  /* 0x000000ffff062224 */ /* 0x001fe400078e000e */
[----:B------:R-:W-:-:S05]  /*a000*/  @P2 IMAD.MOV.U32 R7, RZ, RZ, R15 ;  /* 0x000000ffff072224 */ /* 0x000fca00078e000f */
        /* <DEDUP_REMOVED lines=10> */
[----:B0-----:R-:W-:Y:S01]  /*a0b0*/  @P4 IMAD.MOV.U32 R6, RZ, RZ, R14 ;  /* 0x000000ffff064224 */ /* 0x001fe200078e000e */
[----:B------:R-:W-:-:S05]  /*a0c0*/  @P4 MOV R7, R15 ;  /* 0x0000000f00074202 */ /* 0x000fca0000000f00 */
[----:B------:R0:W-:Y:S01]  /*a0d0*/  @P4 STG.E.U16 desc[UR36][R6.64+0x52], R47 ;  /* 0x0000522f06004986 */ /* 0x0001e2000c101524 */
[----:B------:R-:W-:-:S03]  /*a0e0*/  ISETP.GT.AND P4, PT, R0, 0x31, P0 ;  /* 0x000000310000780c */ /* 0x000fc60000784270 */
[----:B------:R-:W-:Y:S01]  /*a0f0*/  @P1 STG.E.U16 desc[UR36][R4.64+0x60], R48 ;  /* 0x0000603004001986 */ /* 0x000fe2000c101524 */
[----:B------:R-:W-:Y:S01]  /*a100*/  ISETP.GT.AND P1, PT, R0, 0x31, P3 ;  /* 0x000000310000780c */ /* 0x000fe20001f24270 */
[----:B0-----:R-:W-:Y:S02]  /*a110*/  @P2 IMAD.MOV.U32 R6, RZ, RZ, R14 ;  /* 0x000000ffff062224 */ /* 0x001fe400078e000e */
[----:B------:R-:W-:-:S06]  /*a120*/  @P2 IMAD.MOV.U32 R7, RZ, RZ, R15 ;  /* 0x000000ffff072224 */ /* 0x000fcc00078e000f */
[----:B------:R-:W-:Y:S01]  /*a130*/  @P4 STG.E.U16 desc[UR36][R4.64+0x62], R49 ;  /* 0x0000623104004986 */ /* 0x000fe2000c101524 */
[----:B------:R-:W-:-:S03]  /*a140*/  ISETP.GT.AND P4, PT, R0, 0x39, P0 ;  /* 0x000000390000780c */ /* 0x000fc60000784270 */
[----:B------:R0:W-:Y:S01]  /*a150*/  @P2 STG.E.U16 desc[UR36][R6.64+0x60], R50 ;  /* 0x0000603206002986 */ /* 0x0001e2000c101524 */
[----:B------:R-:W-:Y:S01]  /*a160*/  ISETP.GT.AND P2, PT, R0, 0x38, P0 ;  /* 0x000000380000780c */ /* 0x000fe20000744270 */
[----:B0-----:R-:W-:Y:S02]  /*a170*/  @P1 IMAD.MOV.U32 R6, RZ, RZ, R14 ;  /* 0x000000ffff061224 */ /* 0x001fe400078e000e */
[----:B------:R-:W-:-:S05]  /*a180*/  @P1 IMAD.MOV.U32 R7, RZ, RZ, R15 ;  /* 0x000000ffff071224 */ /* 0x000fca00078e000f */
[----:B------:R0:W-:Y:S01]  /*a190*/  @P1 STG.E.U16 desc[UR36][R6.64+0x62], R51 ;  /* 0x0000623306001986 */ /* 0x0001e2000c101524 */
[----:B------:R-:W-:-:S04]  /*a1a0*/  ISETP.GT.AND P1, PT, R0, 0x38, P3 ;  /* 0x000000380000780c */ /* 0x000fc80001f24270 */
[----:B------:R-:W-:Y:S01]  /*a1b0*/  @P2 STG.E.U16 desc[UR36][R4.64+0x70], R52 ;  /* 0x0000703404002986 */ /* 0x000fe2000c101524 */
[----:B------:R-:W-:-:S03]  /*a1c0*/  ISETP.GT.AND P2, PT, R0, 0x39, P3 ;  /* 0x000000390000780c */ /* 0x000fc60001f44270 */
[----:B------:R-:W-:Y:S01]  /*a1d0*/  @P4 STG.E.U16 desc[UR36][R4.64+0x72], R53 ;  /* 0x0000723504004986 */ /* 0x000fe2000c101524 */
[----:B------:R-:W-:-:S04]  /*a1e0*/  ISETP.GT.AND P4, PT, R0, 0x40, P0 ;  /* 0x000000400000780c */ /* 0x000fc80000784270 */
        /* <DEDUP_REMOVED lines=12> */
[----:B0-----:R-:W-:Y:S01]  /*a2b0*/  @P2 MOV R6, R14 ;  /* 0x0000000e00062202 */ /* 0x001fe20000000f00 */
        /* <DEDUP_REMOVED lines=23> */
[----:B0-----:R-:W-:Y:S01]  /*a430*/  @P1 IMAD.MOV.U32 R6, RZ, RZ, R14 ;  /* 0x000000ffff061224 */ /* 0x001fe200078e000e */
[----:B------:R-:W-:-:S05]  /*a440*/  @P1 MOV R7, R15 ;  /* 0x0000000f00071202 */ /* 0x000fca0000000f00 */
        /* <DEDUP_REMOVED lines=25> */
[----:B------:R-:W-:Y:S02]  /*a5e0*/  ISETP.GT.AND P1, PT, R0, 0x68, P3 ;  /* 0x000000680000780c */ /* 0x000fe40001f24270 */
[----:B0-----:R-:W-:Y:S01]  /*a5f0*/  @P4 MOV R6, R14 ;  /* 0x0000000e00064202 */ /* 0x001fe20000000f00 */
[----:B------:R-:W-:-:S05]  /*a600*/  @P4 IMAD.MOV.U32 R7, RZ, RZ, R15 ;  /* 0x000000ffff074224 */ /* 0x000fca00078e000f */
        /* <DEDUP_REMOVED lines=15> */
[----:B------:R-:W-:Y:S01]  /*a700*/  ISETP.GT.AND P1, PT, R0, 0x71, P3 ;  /* 0x000000710000780c */ /* 0x000fe20001f24270 */
[----:B0-----:R-:W-:Y:S02]  /*a710*/  @P4 IMAD.MOV.U32 R6, RZ, RZ, R14 ;  /* 0x000000ffff064224 */ /* 0x001fe400078e000e */
[----:B------:R-:W-:-:S05]  /*a720*/  @P4 IMAD.MOV.U32 R7, RZ, RZ, R15 ;  /* 0x000000ffff074224 */ /* 0x000fca00078e000f */
[----:B------:R-:W-:Y:S01]  /*a730*/  @P2 STG.E.U16 desc[UR36][R4.64+0xe2], R81 ;  /* 0x0000e25104002986 */ /* 0x000fe2000c101524 */
[C---:B------:R-:W-:Y:S02]  /*a740*/  ISETP.GT.AND P2, PT, R0.reuse, 0x78, P0 ;  /* 0x000000780000780c */ /* 0x040fe40000744270 */
[C---:B------:R-:W-:Y:S01]  /*a750*/  ISETP.GT.AND P0, PT, R0.reuse, 0x79, P0 ;  /* 0x000000790000780c */ /* 0x040fe20000704270 */
[----:B------:R0:W-:Y:S01]  /*a760*/  @P4 STG.E.U16 desc[UR36][R6.64+0xe0], R82 ;  /* 0x0000e05206004986 */ /* 0x0001e2000c101524 */
[C---:B------:R-:W-:Y:S02]  /*a770*/  ISETP.GT.AND P4, PT, R0.reuse, 0x78, P3 ;  /* 0x000000780000780c */ /* 0x040fe40001f84270 */
[----:B------:R-:W-:Y:S01]  /*a780*/  ISETP.GT.AND P3, PT, R0, 0x79, P3 ;  /* 0x000000790000780c */ /* 0x000fe20001f64270 */
[----:B0-----:R-:W-:Y:S01]  /*a790*/  @P1 IMAD.MOV.U32 R6, RZ, RZ, R14 ;  /* 0x000000ffff061224 */ /* 0x001fe200078e000e */
[----:B------:R-:W-:-:S05]  /*a7a0*/  @P1 MOV R7, R15 ;  /* 0x0000000f00071202 */ /* 0x000fca0000000f00 */
[----:B------:R-:W-:Y:S04]  /*a7b0*/  @P1 STG.E.U16 desc[UR36][R6.64+0xe2], R83 ;  /* 0x0000e25306001986 */ /* 0x000fe8000c101524 */
[----:B------:R-:W-:Y:S04]  /*a7c0*/  @P2 STG.E.U16 desc[UR36][R4.64+0xf0], R84 ;  /* 0x0000f05404002986 */ /* 0x000fe8000c101524 */
[----:B------:R0:W-:Y:S02]  /*a7d0*/  @P0 STG.E.U16 desc[UR36][R4.64+0xf2], R85 ;  /* 0x0000f25504000986 */ /* 0x0001e4000c101524 */
[----:B0-----:R-:W-:-:S02]  /*a7e0*/  @P4 IMAD.MOV.U32 R4, RZ, RZ, R14 ;  /* 0x000000ffff044224 */ /* 0x001fc400078e000e */
[----:B------:R-:W-:-:S05]  /*a7f0*/  @P4 IMAD.MOV.U32 R5, RZ, RZ, R15 ;  /* 0x000000ffff054224 */ /* 0x000fca00078e000f */
[----:B------:R0:W-:Y:S04]  /*a800*/  @P4 STG.E.U16 desc[UR36][R4.64+0xf0], R86 ;  /* 0x0000f05604004986 */ /* 0x0001e8000c101524 */
[----:B------:R0:W-:Y:S02]  /*a810*/  @P3 STG.E.U16 desc[UR36][R14.64+0xf2], R87 ;  /* 0x0000f2570e003986 */ /* 0x0001e4000c101524 */
.L_x_284:
[----:B------:R-:W-:Y:S05]  /*a820*/  BSYNC B0 ;  /* 0x0000000000007941 */ /* 0x000fea0003800000 */
.L_x_32:
[----:B------:R-:W-:Y:S01]  /*a830*/  ULDC UR4, c[0x0][0xc] ;  /* 0x0000030000047ab9 */ /* 0x000fe20000000800 */
[----:B------:R-:W-:Y:S01]  /*a840*/  ULDC UR5, c[0x0][0x10] ;  /* 0x0000040000057ab9 */ /* 0x000fe20000000800 */
[----:B0-----:R-:W0:Y:S01]  /*a850*/  LDC R5, c[0x0][0x14] ;  /* 0x00000500ff057b82 */ /* 0x001e220000000800 */
[----:B------:R-:W-:Y:S01]  /*a860*/  UIMAD.WIDE.U32 UR4, UR4, UR5, URZ ;  /* 0x00000005040472a5 */ /* 0x000fe2000f8e003f */
[----:B------:R-:W-:Y:S01]  /*a870*/  PRMT R0, RZ, 0x7610, R0 ;  /* 0x00007610ff007816 */ /* 0x000fe20000000000 */
[----:B------:R-:W-:Y:S02]  /*a880*/  IMAD.MOV.U32 R153, RZ, RZ, -0x1 ;  /* 0xffffffffff997424 */ /* 0x000fe400078e00ff */
[----:B------:R-:W-:Y:S02]  /*a890*/  IMAD.MOV.U32 R23, RZ, RZ, -0x1 ;  /* 0xffffffffff177424 */ /* 0x000fe400078e00ff */
[----:B0-----:R-:W-:-:S04]  /*a8a0*/  IMAD.WIDE.U32 R16, R5, UR4, R16 ;  /* 0x0000000405107c25 */ /* 0x001fc8000f8e0010 */
[----:B------:R-:W-:Y:S01]  /*a8b0*/  IMAD R5, R5, UR5, RZ ;  /* 0x0000000505057c24 */ /* 0x000fe2000f8e02ff */
[----:B------:R-:W-:Y:S02]  /*a8c0*/  ULDC.64 UR4, c[0x0][0x650] ;  /* 0x0001940000047ab9 */ /* 0x000fe40000000a00 */
[----:B------:R-:W-:Y:S01]  /*a8d0*/  ISETP.GE.U32.AND P0, PT, R16, UR4, PT ;  /* 0x0000000410007c0c */ /* 0x000fe2000bf06070 */
[----:B------:R-:W-:-:S05]  /*a8e0*/  IMAD.IADD R17, R17, 0x1, R5 ;  /* 0x0000000111117824 */ /* 0x000fca00078e0205 */
[----:B------:R-:W-:-:S13]  /*a8f0*/  ISETP.GE.U32.AND.EX P0, PT, R17, UR5, PT, P0 ;  /* 0x0000000511007c0c */ /* 0x000fda000bf06100 */
[----:B------:R-:W-:Y:S05]  /*a900*/  @P0 BRA `(.L_x_285) ;  /* 0x0000000400640947 */ /* 0x000fea0003800000 */
[----:B------:R-:W0:Y:S01]  /*a910*/  S2R R12, SR_CTAID.X ;  /* 0x00000000000c7919 */ /* 0x000e220000002500 */
[----:B------:R-:W3:Y:S01]  /*a920*/  LDC.64 R10, c[0x0][0x628] ;  /* 0x00018a00ff0a7b82 */ /* 0x000ee20000000a00 */
[----:B------:R-:W-:Y:S01]  /*a930*/  ULDC UR4, c[0x0][0x150] ;  /* 0x0000540000047ab9 */ /* 0x000fe20000000800 */
[----:B-12---:R-:W-:Y:S01]  /*a940*/  IMAD.MOV.U32 R8, RZ, RZ, R16 ;  /* 0x000000ffff087224 */ /* 0x006fe200078e0010 */
[----:B------:R-:W1:Y:S01]  /*a950*/  S2R R24, SR_CTAID.Y ;  /* 0x0000000000187919 */ /* 0x000e620000002600 */
[----:B------:R-:W-:-:S04]  /*a960*/  IMAD.MOV.U32 R9, RZ, RZ, R17 ;  /* 0x000000ffff097224 */ /* 0x000fc800078e0011 */
[----:B------:R-:W2:Y:S08]  /*a970*/  LDC R21, c[0x0][0x144] ;  /* 0x00005100ff157b82 */ /* 0x000eb00000000800 */
[----:B------:R-:W1:Y:S08]  /*a980*/  LDC R0, c[0x0][0x630] ;  /* 0x00018c00ff007b82 */ /* 0x000e700000000800 */
[----:B------:R-:W1:Y:S01]  /*a990*/  LDC.64 R14, c[0x0][0x620] ;  /* 0x00018800ff0e7b82 */ /* 0x000e620000000a00 */
[----:B---3--:R-:W-:-:S04]  /*a9a0*/  ISETP.NE.U32.AND P0, PT, R10, RZ, PT ;  /* 0x000000ff0a00720c */ /* 0x008fc80003f05070 */
[----:B------:R-:W-:Y:S02]  /*a9b0*/  ISETP.NE.AND.EX P0, PT, R11, RZ, PT, P0 ;  /* 0x000000ff0b00720c */ /* 0x000fe40003f05300 */
[----:B0-----:R-:W-:-:S05]  /*a9c0*/  I2FP.F32.U32 R3, R12 ;  /* 0x0000000c00037245 */ /* 0x001fca0000201000 */
[----:B------:R-:W-:-:S04]  /*a9d0*/  FMUL R3, R3, UR4 ;  /* 0x0000000403037c20 */ /* 0x000fc80008400000 */
[----:B------:R0:W3:Y:S02]  /*a9e0*/  F2I.U32.TRUNC.NTZ R20, R3 ;  /* 0x0000000300147305 */ /* 0x0000e4000020f000 */
[----:B--2---:R-:W-:Y:S05]  /*a9f0*/  @!P0 BRA `(.L_x_286) ;  /* 0x0000000000288947 */ /* 0x004fea0003800000 */
[----:B0-----:R-:W0:Y:S02]  /*aa00*/  LDC R3, c[0x0][0x634] ;  /* 0x00018d00ff037b82 */ /* 0x001e240000000800 */
[----:B0-----:R-:W-:-:S05]  /*aa10*/  IADD3 R3, P0, R16, R3, RZ ;  /* 0x0000000310037210 */ /* 0x001fca0007f1e0ff */
[----:B------:R-:W-:-:S04]  /*aa20*/  IMAD.X R13, RZ, RZ, R17, P0 ;  /* 0x000000ffff0d7224 */ /* 0x000fc800000e0611 */
[----:B------:R-:W-:-:S04]  /*aa30*/  IMAD.WIDE.U32 R4, R13, R10, RZ ;  /* 0x0000000a0d047225 */ /* 0x000fc800078e00ff */
[----:B------:R-:W-:-:S04]  /*aa40*/  IMAD.WIDE.U32 R6, P0, R3, R11, R4 ;  /* 0x0000000b03067225 */ /* 0x000fc80007800004 */
[----:B------:R-:W-:Y:S01]  /*aa50*/  IMAD.WIDE.U32 R4, R3, R10, RZ ;  /* 0x0000000a03047225 */ /* 0x000fe200078e00ff */
[----:B------:R-:W-:-:S03]  /*aa60*/  IADD3.X R9, RZ, RZ, RZ, P0, !PT ;  /* 0x000000ffff097210 */ /* 0x000fc600007fe4ff */
[----:B------:R-:W-:Y:S01]  /*aa70*/  IMAD.MOV.U32 R8, RZ, RZ, R7 ;  /* 0x000000ffff087224 */ /* 0x000fe200078e0007 */
[----:B------:R-:W-:-:S05]  /*aa80*/  IADD3 RZ, P0, R5, R6, RZ ;  /* 0x0000000605ff7210 */ /* 0x000fca0007f1e0ff */
[----:B------:R-:W-:-:S08]  /*aa90*/  IMAD.WIDE.U32.X R8, R13, R11, R8, P0 ;  /* 0x0000000b0d087225 */ /* 0x000fd000000e0408 */
.L_x_286:
[----:B------:R-:W2:Y:S01]  /*aaa0*/  LDC.64 R30, c[0x0][0x640] ;  /* 0x00019000ff1e7b82 */ /* 0x000ea20000000a00 */
[-CC-:B-1----:R-:W-:Y:S01]  /*aab0*/  SHF.R.U64 R23, R8, R0.reuse, R9.reuse ;  /* 0x0000000008177219 */ /* 0x182fe20000001209 */
[----:B---3--:R-:W-:Y:S01]  /*aac0*/  IMAD.MOV R20, RZ, RZ, -R20 ;  /* 0x000000ffff147224 */ /* 0x008fe200078e0a14 */
[----:B------:R-:W-:Y:S01]  /*aad0*/  SHF.R.U32.HI R0, RZ, R0, R9 ;  /* 0x00000000ff007219 */ /* 0x000fe20000011609 */
[----:B------:R-:W-:Y:S01]  /*aae0*/  ULDC UR4, c[0x0][0x154] ;  /* 0x0000550000047ab9 */ /* 0x000fe20000000800 */
[----:B0-----:R-:W-:Y:S01]  /*aaf0*/  IADD3 R3, P0, RZ, -R23, RZ ;  /* 0x80000017ff037210 */ /* 0x001fe20007f1e0ff */
[----:B------:R-:W-:Y:S02]  /*ab00*/  IMAD R26, R21, R20, R12 ;  /* 0x00000014151a7224 */ /* 0x000fe400078e020c */
[----:B------:R-:W0:Y:S01]  /*ab10*/  LDC R6, c[0x0][0x618] ;  /* 0x00018600ff067b82 */ /* 0x000e220000000800 */
[----:B------:R-:W-:Y:S02]  /*ab20*/  IMAD.MOV.U32 R7, RZ, RZ, 0x1 ;  /* 0x00000001ff077424 */ /* 0x000fe400078e00ff */
[----:B------:R-:W-:-:S04]  /*ab30*/  IMAD.X R5, RZ, RZ, ~R0, P0 ;  /* 0x000000ffff057224 */ /* 0x000fc800000e0e00 */
[-C--:B------:R-:W-:Y:S01]  /*ab40*/  IMAD R0, R5, R14.reuse, RZ ;  /* 0x0000000e05007224 */ /* 0x080fe200078e02ff */
[----:B------:R-:W1:Y:S01]  /*ab50*/  LDC R8, c[0x0][0x608] ;  /* 0x00018200ff087b82 */ /* 0x000e620000000800 */
[----:B------:R-:W-:-:S04]  /*ab60*/  IMAD.WIDE.U32 R4, R3, R14, R16 ;  /* 0x0000000e03047225 */ /* 0x000fc800078e0010 */
[----:B------:R-:W-:Y:S01]  /*ab70*/  IMAD R3, R3, R15, R0 ;  /* 0x0000000f03037224 */ /* 0x000fe200078e0200 */
[----:B------:R-:W-:Y:S02]  /*ab80*/  I2FP.F32.U32 R0, R24 ;  /* 0x0000001800007245 */ /* 0x000fe40000201000 */
[----:B------:R-:W3:Y:S01]  /*ab90*/  LDC R28, c[0x0][0x658] ;  /* 0x00019600ff1c7b82 */ /* 0x000ee20000000800 */
[----:B------:R-:W-:Y:S01]  /*aba0*/  IMAD.IADD R3, R5, 0x1, R3 ;  /* 0x0000000105037824 */ /* 0x000fe200078e0203 */
[----:B--2---:R-:W-:Y:S01]  /*abb0*/  ISETP.NE.U32.AND P0, PT, R30, RZ, PT ;  /* 0x000000ff1e00720c */ /* 0x004fe20003f05070 */
[----:B------:R-:W-:Y:S01]  /*abc0*/  FMUL R0, R0, UR4 ;  /* 0x0000000400007c20 */ /* 0x000fe20008400000 */
[----:B------:R-:W-:Y:S02]  /*abd0*/  IMAD.MOV.U32 R5, RZ, RZ, -0x1 ;  /* 0xffffffffff057424 */ /* 0x000fe400078e00ff */
[----:B------:R-:W-:Y:S01]  /*abe0*/  ISETP.NE.AND.EX P0, PT, R31, RZ, PT, P0 ;  /* 0x000000ff1f00720c */ /* 0x000fe20003f05300 */
[----:B------:R2:W2:Y:S01]  /*abf0*/  F2I.U32.TRUNC.NTZ R14, R0 ;  /* 0x00000000000e7305 */ /* 0x0004a2000020f000 */
[----:B------:R-:W2:Y:S01]  /*ac00*/  LDC R15, c[0x0][0x148] ;  /* 0x00005200ff0f7b82 */ /* 0x000ea20000000800 */
[----:B0-----:R-:W-:-:S02]  /*ac10*/  SHF.R.U64 R12, R4, R6, R3 ;  /* 0x00000006040c7219 */ /* 0x001fc40000001203 */
[----:B------:R-:W-:-:S05]  /*ac20*/  SHF.R.U32.HI R3, RZ, R6, R3 ;  /* 0x00000006ff037219 */ /* 0x000fca0000011603 */
[----:B------:R-:W0:Y:S01]  /*ac30*/  LDC R20, c[0x0][0x600] ;  /* 0x00018000ff147b82 */ /* 0x000e220000000800 */
[-CC-:B-1----:R-:W-:Y:S02]  /*ac40*/  SHF.R.U64 R10, R12, R8.reuse, R3.reuse ;  /* 0x000000080c0a7219 */ /* 0x182fe40000001203 */
[----:B------:R-:W-:-:S05]  /*ac50*/  SHF.R.U32.HI R3, RZ, R8, R3 ;  /* 0x00000008ff037219 */ /* 0x000fca0000011603 */
[----:B------:R-:W1:Y:S01]  /*ac60*/  LDC R25, c[0x0][0x648] ;  /* 0x00019200ff197b82 */ /* 0x000e620000000800 */
[-C--:B---3--:R-:W-:Y:S02]  /*ac70*/  SHF.L.U32 R4, R5, R28.reuse, RZ ;  /* 0x0000001c05047219 */ /* 0x088fe400000006ff */
[-CC-:B------:R-:W-:Y:S02]  /*ac80*/  SHF.R.U64 R13, R10, R28.reuse, R3.reuse ;  /* 0x0000001c0a0d7219 */ /* 0x180fe40000001203 */
[----:B------:R-:W-:Y:S02]  /*ac90*/  SHF.R.U32.HI R5, RZ, R28, R3 ;  /* 0x0000001cff057219 */ /* 0x000fe40000011603 */
[----:B------:R-:W-:Y:S01]  /*aca0*/  LOP3.LUT R21, RZ, R4, RZ, 0x33, !PT ;  /* 0x00000004ff157212 */ /* 0x000fe200078e33ff */
[----:B------:R-:W3:Y:S01]  /*acb0*/  LDC R27, c[0x0][0x638] ;  /* 0x00018e00ff1b7b82 */ /* 0x000ee20000000800 */
[----:B------:R-:W-:Y:S01]  /*acc0*/  SHF.L.U32 R28, R7, R28, RZ ;  /* 0x0000001c071c7219 */ /* 0x000fe200000006ff */
[----:B------:R-:W-:-:S06]  /*acd0*/  IMAD.MOV.U32 R4, RZ, RZ, R13 ;  /* 0x000000ffff047224 */ /* 0x000fcc00078e000d */
[----:B------:R-:W0:Y:S01]  /*ace0*/  LDC R29, c[0x0][0x610] ;  /* 0x00018400ff1d7b82 */ /* 0x000e220000000800 */
[----:B------:R-:W-:Y:S05]  /*acf0*/  @!P0 BRA `(.L_x_287) ;  /* 0x0000000000288947 */ /* 0x000fea0003800000 */
[----:B--2---:R-:W2:Y:S02]  /*ad00*/  LDC R0, c[0x0][0x64c] ;  /* 0x00019300ff007b82 */ /* 0x004ea40000000800 */
[----:B--2---:R-:W-:-:S05]  /*ad10*/  IADD3 R3, P0, R13, R0, RZ ;  /* 0x000000000d037210 */ /* 0x004fca0007f1e0ff */
        /* <DEDUP_REMOVED lines=8> */
.L_x_287:
[----:B------:R-:W-:Y:S01]  /*ada0*/  ISETP.NE.AND P0, PT, R2, 0x1, PT ;  /* 0x000000010200780c */ /* 0x000fe20003f05270 */
[----:B--2---:R-:W-:Y:S01]  /*adb0*/  IMAD.MOV R14, RZ, RZ, -R14 ;  /* 0x000000ffff0e7224 */ /* 0x004fe200078e0a0e */
[----:B-1----:R-:W-:Y:S01]  /*adc0*/  SHF.R.U64 R0, R4, R25, R5 ;  /* 0x0000001904007219 */ /* 0x002fe20000001205 */
[----:B0-----:R-:W-:Y:S01]  /*add0*/  VIADD R5, R20, 0xffffffff ;  /* 0xffffffff14057836 */ /* 0x001fe20000000000 */
[----:B------:R-:W-:Y:S01]  /*ade0*/  LOP3.LUT R3, R10, R21, RZ, 0xc0, !PT ;  /* 0x000000150a037212 */ /* 0x000fe200078ec0ff */
[----:B------:R-:W-:Y:S02]  /*adf0*/  IMAD.MOV.U32 R6, RZ, RZ, 0x1 ;  /* 0x00000001ff067424 */ /* 0x000fe400078e00ff */
[----:B------:R-:W-:Y:S01]  /*ae00*/  IMAD.MOV R4, RZ, RZ, -R0 ;  /* 0x000000ffff047224 */ /* 0x000fe200078e0a00 */
[----:B------:R-:W-:Y:S01]  /*ae10*/  LOP3.LUT R5, R12, R5, RZ, 0xc0, !PT ;  /* 0x000000050c057212 */ /* 0x000fe200078ec0ff */
[----:B------:R-:W-:Y:S02]  /*ae20*/  IMAD R3, R28, R0, R3 ;  /* 0x000000001c037224 */ /* 0x000fe400078e0203 */
[----:B---3--:R-:W-:-:S02]  /*ae30*/  IMAD R0, R4, R27, R13 ;  /* 0x0000001b04007224 */ /* 0x008fc400078e020d */
[----:B------:R-:W-:Y:S02]  /*ae40*/  @P0 IMAD R26, R15, R14, R24 ;  /* 0x0000000e0f1a0224 */ /* 0x000fe400078e0218 */
[----:B------:R-:W-:Y:S01]  /*ae50*/  IMAD R4, R0, R20, R5 ;  /* 0x0000001400047224 */ /* 0x000fe200078e0205 */
[----:B------:R-:W-:Y:S01]  /*ae60*/  PRMT R0, R6, 0x7610, R0 ;  /* 0x0000761006007816 */ /* 0x000fe20000000000 */
[----:B------:R-:W-:-:S05]  /*ae70*/  IMAD R3, R3, R29, R26 ;  /* 0x0000001d03037224 */ /* 0x000fca00078e021a */
[----:B------:R-:W-:Y:S02]  /*ae80*/  SEL R153, R4, R3, !P0 ;  /* 0x0000000304997207 */ /* 0x000fe40004000000 */
[----:B------:R-:W-:-:S07]  /*ae90*/  SEL R3, R3, R4, !P0 ;  /* 0x0000000403037207 */ /* 0x000fce0004000000 */
.L_x_285:
[----:B------:R-:W-:Y:S01]  /*aea0*/  LOP3.LUT P0, RZ, R0, 0xff, RZ, 0xc0, !PT ;  /* 0x000000ff00ff7812 */ /* 0x000fe2000780c0ff */
[----:B------:R-:W-:-:S12]  /*aeb0*/  IMAD.MOV.U32 R152, RZ, RZ, R3 ;  /* 0x000000ffff987224 */ /* 0x000fd800078e0003 */
[----:B------:R-:W-:Y:S05]  /*aec0*/  @P0 BRA `(.L_x_288) ;  /* 0xffffff6000b00947 */ /* 0x000fea000383ffff */
[----:B------:R-:W-:Y:S05]  /*aed0*/  EXIT ;  /* 0x000000000000794d */ /* 0x000fea0003800000 */
.L_x_7:
[----:B0-----:R-:W-:Y:S01]  /*aee0*/  ULDC.64 UR4, c[0x0][0x650] ;  /* 0x0001940000047ab9 */ /* 0x001fe20000000a00 */
        /* <DEDUP_REMOVED lines=25> */
.L_x_290:
[----:B------:R-:W0:Y:S01]  /*b080*/  LDC.64 R26, c[0x0][0x640] ;  /* 0x00019000ff1a7b82 */ /* 0x000e220000000a00 */
[-CC-:B------:R-:W-:Y:S02]  /*b090*/  SHF.R.U64 R20, R12, R8.reuse, R13.reuse ;  /* 0x000000080c147219 */ /* 0x180fe4000000120d */
[----:B------:R-:W-:Y:S02]  /*b0a0*/  SHF.R.U32.HI R6, RZ, R8, R13 ;  /* 0x00000008ff067219 */ /* 0x000fe4000001160d */
[----:B------:R-:W-:Y:S02]  /*b0b0*/  IADD3 R11, P0, RZ, -R20, RZ ;  /* 0x80000014ff0b7210 */ /* 0x000fe40007f1e0ff */
[----:B------:R-:W-:Y:S01]  /*b0c0*/  MOV R30, 0x1 ;  /* 0x00000001001e7802 */ /* 0x000fe20000000f00 */
[----:B------:R-:W1:Y:S02]  /*b0d0*/  LDC R10, c[0x0][0x618] ;  /* 0x00018600ff0a7b82 */ /* 0x000e640000000800 */
[----:B------:R-:W-:-:S04]  /*b0e0*/  IMAD.X R7, RZ, RZ, ~R6, P0 ;  /* 0x000000ffff077224 */ /* 0x000fc800000e0e06 */
[-C--:B------:R-:W-:Y:S02]  /*b0f0*/  IMAD R8, R7, R22.reuse, RZ ;  /* 0x0000001607087224 */ /* 0x080fe400078e02ff */
[----:B------:R-:W2:Y:S01]  /*b100*/  LDC R12, c[0x0][0x608] ;  /* 0x00018200ff0c7b82 */ /* 0x000ea20000000800 */
[----:B------:R-:W-:-:S04]  /*b110*/  IMAD.WIDE.U32 R6, R11, R22, R16 ;  /* 0x000000160b067225 */ /* 0x000fc800078e0010 */
[----:B------:R-:W-:-:S03]  /*b120*/  IMAD R11, R11, R23, R8 ;  /* 0x000000170b0b7224 */ /* 0x000fc600078e0208 */
[----:B------:R-:W3:Y:S01]  /*b130*/  LDC R25, c[0x0][0x658] ;  /* 0x00019600ff197b82 */ /* 0x000ee20000000800 */
[----:B------:R-:W-:Y:S01]  /*b140*/  IMAD.IADD R7, R7, 0x1, R11 ;  /* 0x0000000107077824 */ /* 0x000fe200078e020b */
[----:B0-----:R-:W-:-:S04]  /*b150*/  ISETP.NE.U32.AND P0, PT, R26, RZ, PT ;  /* 0x000000ff1a00720c */ /* 0x001fc80003f05070 */
[----:B------:R-:W-:Y:S02]  /*b160*/  ISETP.NE.AND.EX P0, PT, R27, RZ, PT, P0 ;  /* 0x000000ff1b00720c */ /* 0x000fe40003f05300 */
[----:B------:R-:W0:Y:S01]  /*b170*/  LDC R23, c[0x0][0x600] ;  /* 0x00018000ff177b82 */ /* 0x000e220000000800 */
[-CC-:B-1----:R-:W-:Y:S02]  /*b180*/  SHF.R.U64 R8, R6, R10.reuse, R7.reuse ;  /* 0x0000000a06087219 */ /* 0x182fe40000001207 */
[----:B------:R-:W-:Y:S01]  /*b190*/  SHF.R.U32.HI R7, RZ, R10, R7 ;  /* 0x0000000aff077219 */ /* 0x000fe20000011607 */
[----:B------:R-:W-:-:S04]  /*b1a0*/  IMAD.MOV.U32 R10, RZ, RZ, -0x1 ;  /* 0xffffffffff0a7424 */ /* 0x000fc800078e00ff */
        /* <DEDUP_REMOVED lines=21> */
.L_x_291:
[----:B------:R-:W-:Y:S01]  /*b300*/  ISETP.NE.AND P0, PT, R2, 0x1, PT ;  /* 0x000000010200780c */ /* 0x000fe20003f05270 */
[----:B0-----:R-:W-:Y:S01]  /*b310*/  VIADD R11, R23, 0xffffffff ;  /* 0xffffffff170b7836 */ /* 0x001fe20000000000 */
[----:B-1----:R-:W-:Y:S02]  /*b320*/  SHF.R.U64 R6, R6, R24, R7 ;  /* 0x0000001806067219 */ /* 0x002fe40000001207 */
[----:B------:R-:W-:Y:S02]  /*b330*/  SHF.L.U32 R30, R30, R25, RZ ;  /* 0x000000191e1e7219 */ /* 0x000fe400000006ff */
[----:B------:R-:W-:Y:S01]  /*b340*/  LOP3.LUT R5, R21, R32, RZ, 0xc0, !PT ;  /* 0x0000002015057212 */ /* 0x000fe200078ec0ff */
[----:B------:R-:W-:-:S04]  /*b350*/  IMAD.MOV R7, RZ, RZ, -R6 ;  /* 0x000000ffff077224 */ /* 0x000fc800078e0a06 */
[----:B------:R-:W-:Y:S01]  /*b360*/  IMAD R6, R30, R6, R5 ;  /* 0x000000061e067224 */ /* 0x000fe200078e0205 */
[----:B------:R-:W-:Y:S01]  /*b370*/  LOP3.LUT R5, R8, R11, RZ, 0xc0, !PT ;  /* 0x0000000b08057212 */ /* 0x000fe200078ec0ff */
[----:B------:R-:W-:Y:S02]  /*b380*/  @P0 IMAD R3, R9, R14, R4 ;  /* 0x0000000e09030224 */ /* 0x000fe400078e0204 */
[----:B--2---:R-:W-:Y:S02]  /*b390*/  IMAD R4, R7, R28, R22 ;  /* 0x0000001c07047224 */ /* 0x004fe400078e0216 */
[----:B---3--:R-:W-:Y:S01]  /*b3a0*/  IMAD R3, R6, R29, R3 ;  /* 0x0000001d06037224 */ /* 0x008fe200078e0203 */
[----:B------:R-:W-:Y:S01]  /*b3b0*/  MOV R6, R20 ;  /* 0x0000001400067202 */ /* 0x000fe20000000f00 */
[----:B------:R-:W-:Y:S02]  /*b3c0*/  IMAD R4, R4, R23, R5 ;  /* 0x0000001704047224 */ /* 0x000fe400078e0205 */
[----:B------:R-:W-:-:S03]  /*b3d0*/  IMAD.MOV.U32 R8, RZ, RZ, 0x1 ;  /* 0x00000001ff087424 */ /* 0x000fc600078e00ff */
[----:B------:R-:W-:Y:S02]  /*b3e0*/  SEL R7, R4, R3, !P0 ;  /* 0x0000000304077207 */ /* 0x000fe40004000000 */
[----:B------:R-:W-:-:S07]  /*b3f0*/  SEL R13, R3, R4, !P0 ;  /* 0x00000004030d7207 */ /* 0x000fce0004000000 */
.L_x_289:
[----:B------:R-:W-:-:S08]  /*b400*/  NOP ;  /* 0x0000000000007918 */ /* 0x000fd00000000000 */
[----:B------:R-:W0:-:S00]  /*b410*/  USETMAXREG.DEALLOC.CTAPOOL 0x28 ;  /* 0x00000028000079c8 */ /* 0x000e0000080e0500 */
[----:B0-----:R-:W-:-:S13]  /*b420*/  ISETP.NE.AND P0, PT, R0, RZ, PT ;  /* 0x000000ff0000720c */ /* 0x001fda0003f05270 */
[----:B------:R-:W-:Y:S05]  /*b430*/  @P0 EXIT ;  /* 0x000000000000094d */ /* 0x000fea0003800000 */
[----:B------:R-:W-:Y:S01]  /*b440*/  LOP3.LUT P0, RZ, R8, 0xff, RZ, 0xc0, !PT ;  /* 0x000000ff08ff7812 */ /* 0x000fe2000780c0ff */
[----:B------:R-:W-:Y:S02]  /*b450*/  IMAD.MOV.U32 R0, RZ, RZ, 0x1 ;  /* 0x00000001ff007424 */ /* 0x000fe400078e00ff */
[----:B------:R-:W-:-:S10]  /*b460*/  IMAD.MOV.U32 R3, RZ, RZ, RZ ;  /* 0x000000ffff037224 */ /* 0x000fd400078e00ff */
[----:B------:R-:W-:Y:S05]  /*b470*/  @!P0 BRA `(.L_x_292) ;  /* 0x0000000c003c8947 */ /* 0x000fea0003800000 */
[----:B------:R-:W0:Y:S01]  /*b480*/  LDC R0, c[0x0][0x28c] ;  /* 0x0000a300ff007b82 */ /* 0x000e220000000800 */
[----:B------:R-:W-:Y:S01]  /*b490*/  ULDC UR5, c[0x0][0x658] ;  /* 0x0001960000057ab9 */ /* 0x000fe20000000800 */
[----:B------:R-:W-:Y:S01]  /*b4a0*/  UMOV UR7, 0xffffffff ;  /* 0xffffffff00077882 */ /* 0x000fe20000000000 */
[----:B------:R-:W-:Y:S01]  /*b4b0*/  ULDC UR6, c[0x0][0xc] ;  /* 0x0000030000067ab9 */ /* 0x000fe20000000800 */
[----:B------:R-:W-:Y:S01]  /*b4c0*/  USHF.L.U32 UR8, UR7, UR5, URZ ;  /* 0x0000000507087299 */ /* 0x000fe2000800063f */
[----:B------:R-:W-:Y:S01]  /*b4d0*/  BSSY B0, `(.L_x_292) ;  /* 0x00000c9000007945 */ /* 0x000fe20003800000 */
[----:B------:R-:W-:Y:S01]  /*b4e0*/  UMOV UR9, 0x1 ;  /* 0x0000000100097882 */ /* 0x000fe20000000000 */
[----:B------:R-:W-:Y:S01]  /*b4f0*/  ULDC UR7, c[0x0][0x10] ;  /* 0x0000040000077ab9 */ /* 0x000fe20000000800 */
[----:B------:R-:W1:Y:S01]  /*b500*/  S2UR UR10, SR_CgaCtaId ;  /* 0x00000000000a79c3 */ /* 0x000e620000008800 */
[----:B------:R-:W-:Y:S01]  /*b510*/  UIMAD.WIDE.U32 UR6, UR6, UR7, URZ ;  /* 0x00000007060672a5 */ /* 0x000fe2000f8e003f */
[----:B------:R-:W-:Y:S01]  /*b520*/  IMAD.MOV.U32 R9, RZ, RZ, 0x1 ;  /* 0x00000001ff097424 */ /* 0x000fe200078e00ff */
[----:B------:R-:W-:Y:S01]  /*b530*/  USHF.L.U32 UR18, UR9, UR5, URZ ;  /* 0x0000000509127299 */ /* 0x000fe2000800063f */
[----:B------:R-:W-:Y:S01]  /*b540*/  LOP3.LUT R12, R19, 0x2, RZ, 0xfc, !PT ;  /* 0x00000002130c7812 */ /* 0x000fe200078efcff */
[----:B------:R-:W-:Y:S01]  /*b550*/  ULDC UR4, c[0x0][0x600] ;  /* 0x0001800000047ab9 */ /* 0x000fe20000000800 */
[----:B------:R-:W-:Y:S01]  /*b560*/  ULDC UR5, c[0x0][0x14] ;  /* 0x0000050000057ab9 */ /* 0x000fe20000000800 */
[----:B------:R-:W-:-:S02]  /*b570*/  UIADD3 UR4, UR4, -0x1, URZ ;  /* 0xffffffff04047890 */ /* 0x000fc4000fffe03f */
[----:B------:R-:W-:Y:S02]  /*b580*/  UIMAD.WIDE.U32 UR20, UR6, UR5, URZ ;  /* 0x00000005061472a5 */ /* 0x000fe4000f8e003f */
[----:B------:R-:W-:Y:S02]  /*b590*/  UIMAD UR13, UR7, UR5, URZ ;  /* 0x00000005070d72a4 */ /* 0x000fe4000f8e023f */
[----:B------:R-:W-:Y:S02]  /*b5a0*/  ULOP3.LUT UR17, URZ, UR8, URZ, 0x33, !UPT ;  /* 0x000000083f117292 */ /* 0x000fe4000f8e333f */
[----:B------:R-:W-:Y:S01]  /*b5b0*/  UIADD3 UR13, UR21, UR13, URZ ;  /* 0x0000000d150d7290 */ /* 0x000fe2000fffe03f */
[----:B0-----:R-:W-:Y:S01]  /*b5c0*/  VIADD R0, R0, 0x3f ;  /* 0x0000003f00007836 */ /* 0x001fe20000000000 */
[----:B------:R-:W-:-:S04]  /*b5d0*/  ULDC.64 UR22, c[0x0][0x198] ;  /* 0x0000660000167ab9 */ /* 0x000fc80000000a00 */
[----:B------:R-:W-:Y:S01]  /*b5e0*/  SHF.R.S32.HI R3, RZ, 0x1f, R0 ;  /* 0x0000001fff037819 */ /* 0x000fe20000011400 */
[----:B-1----:R-:W-:-:S03]  /*b5f0*/  IMAD.U32 R10, RZ, RZ, UR10 ;  /* 0x0000000aff0a7e24 */ /* 0x002fc6000f8e00ff */
[----:B------:R-:W-:Y:S01]  /*b600*/  LEA.HI R3, R3, R0, RZ, 0x6 ;  /* 0x0000000003037211 */ /* 0x000fe200078f30ff */
[----:B------:R-:W-:-:S03]  /*b610*/  IMAD.MOV.U32 R0, RZ, RZ, 0x1 ;  /* 0x00000001ff007424 */ /* 0x000fc600078e00ff */
[----:B------:R-:W-:Y:S01]  /*b620*/  SHF.R.S32.HI R8, RZ, 0x6, R3 ;  /* 0x00000006ff087819 */ /* 0x000fe20000011403 */
[----:B------:R-:W-:-:S03]  /*b630*/  IMAD.MOV.U32 R3, RZ, RZ, RZ ;  /* 0x000000ffff037224 */ /* 0x000fc600078e00ff */
[----:B------:R-:W-:-:S07]  /*b640*/  IADD3 R11, R8, 0x1, RZ ;  /* 0x00000001080b7810 */ /* 0x000fce0007ffe0ff */
.L_x_303:
[----:B------:R-:W-:-:S03]  /*b650*/  UMOV UR5, 0xffffffff ;  /* 0xffffffff00057882 */ /* 0x000fc60000000000 */
[----:B------:R-:W-:Y:S05]  /*b660*/  BRA.DIV UR5, `(.L_x_293) ;  /* 0x0000000e05a87947 */ /* 0x000fea000b800000 */
[----:B------:R-:W-:-:S13]  /*b670*/  ELECT P6, URZ, PT ;  /* 0x00000000003f782f */ /* 0x000fda00038c0000 */
.L_x_314:
[----:B------:R-:W0:Y:S01]  /*b680*/  LDC R4, c[0x0][0x28c] ;  /* 0x0000a300ff047b82 */ /* 0x000e220000000800 */
[----:B------:R-:W-:Y:S01]  /*b690*/  BSSY B1, `(.L_x_294) ;  /* 0x0000039000017945 */ /* 0x000fe20003800000 */
[----:B0-----:R-:W-:-:S13]  /*b6a0*/  ISETP.LT.OR P6, PT, R4, 0x1, !P6 ;  /* 0x000000010400780c */ /* 0x001fda00077c1670 */
[----:B------:R-:W-:Y:S05]  /*b6b0*/  @P6 BRA `(.L_x_295) ;  /* 0x0000000000d86947 */ /* 0x000fea0003800000 */
[----:B------:R-:W-:Y:S02]  /*b6c0*/  IMAD R13, R13, 0x2, R10 ;  /* 0x000000020d0d7824 */ /* 0x000fe400078e020a */
[----:B------:R-:W-:Y:S02]  /*b6d0*/  IMAD.SHL.U32 R20, R7, 0x80, RZ ;  /* 0x0000008007147824 */ /* 0x000fe400078e00ff */
[----:B------:R-:W-:Y:S02]  /*b6e0*/  IMAD.MOV.U32 R21, RZ, RZ, RZ ;  /* 0x000000ffff157224 */ /* 0x000fe400078e00ff */
[----:B------:R-:W-:Y:S02]  /*b6f0*/  IMAD.MOV.U32 R4, RZ, RZ, R11 ;  /* 0x000000ffff047224 */ /* 0x000fe400078e000b */
[----:B------:R-:W-:Y:S02]  /*b700*/  IMAD.MOV.U32 R5, RZ, RZ, R0 ;  /* 0x000000ffff057224 */ /* 0x000fe400078e0000 */
[----:B------:R-:W-:-:S02]  /*b710*/  IMAD.MOV.U32 R7, RZ, RZ, R3 ;  /* 0x000000ffff077224 */ /* 0x000fc400078e0003 */
[----:B------:R-:W-:-:S07]  /*b720*/  IMAD.SHL.U32 R15, R13, 0x80, RZ ;  /* 0x000000800d0f7824 */ /* 0x000fce00078e00ff */
.L_x_298:
[----:B------:R-:W0:Y:S01]  /*b730*/  S2UR UR5, SR_CgaCtaId ;  /* 0x00000000000579c3 */ /* 0x000e220000008800 */
[----:B------:R-:W-:Y:S02]  /*b740*/  MOV R13, 0x400 ;  /* 0x00000400000d7802 */ /* 0x000fe40000000f00 */
[----:B------:R-:W-:-:S13]  /*b750*/  LOP3.LUT P1, RZ, R18, 0x7f, RZ, 0xc0, !PT ;  /* 0x0000007f12ff7812 */ /* 0x000fda000782c0ff */
[----:B------:R-:W1:Y:S01]  /*b760*/  @!P1 LDC R14, c[0x0][0x500] ;  /* 0x00014000ff0e9b82 */ /* 0x000e620000000800 */
[----:B0-----:R-:W-:-:S04]  /*b770*/  MOV R10, UR5 ;  /* 0x00000005000a7c02 */ /* 0x001fc80008000f00 */
[----:B------:R-:W-:Y:S02]  /*b780*/  LEA R24, R10, R13, 0x18 ;  /* 0x0000000d0a187211 */ /* 0x000fe400078ec0ff */
[----:B------:R-:W-:-:S03]  /*b790*/  SHF.L.U32 R13, R5, 0x1f, RZ ;  /* 0x0000001f050d7819 */ /* 0x000fc600000006ff */
[----:B------:R-:W-:-:S04]  /*b7a0*/  IMAD R22, R7, 0x8, R24 ;  /* 0x0000000807167824 */ /* 0x000fc800078e0218 */
[----:B------:R-:W0:Y:S02]  /*b7b0*/  SYNCS.PHASECHK.TRANS64.TRYWAIT P0, [R22+URZ+0x20], R13 ;  /* 0x0000200d160075a7 */ /* 0x000e24000800017f */
[----:B01----:R-:W-:Y:S05]  /*b7c0*/  @!P0 BRA `(.L_x_296) ;  /* 0x0000000c00708947 */ /* 0x003fea0003800000 */
.L_x_315:
[----:B0-----:R-:W-:Y:S01]  /*b7d0*/  PRMT R13, R12, 0x9910, RZ ;  /* 0x000099100c0d7816 */ /* 0x001fe200000000ff */
[----:B------:R0:W-:Y:S03]  /*b7e0*/  @!P1 SYNCS.ARRIVE.TRANS64 RZ, [R22+URZ], R14 ;  /* 0x0000000e16ff99a7 */ /* 0x0001e6000800003f */
[----:B------:R-:W-:-:S13]  /*b7f0*/  ISETP.NE.AND P0, PT, R13, 0x2, PT ;  /* 0x000000020d00780c */ /* 0x000fda0003f05270 */
[----:B0-----:R-:W-:Y:S05]  /*b800*/  @P0 BRA `(.L_x_297) ;  /* 0x0000000000040947 */ /* 0x001fea0003800000 */
[----:B------:R-:W-:Y:S01]  /*b810*/  BPT.TRAP 0x1 ;  /* 0x000000040000795c */ /* 0x000fe20000300000 */
.L_x_297:
[----:B------:R-:W-:Y:S01]  /*b820*/  IMAD.SHL.U32 R13, R7, 0x4000, RZ ;  /* 0x00004000070d7824 */ /* 0x000fe200078e00ff */
[----:B------:R-:W-:Y:S01]  /*b830*/  R2UR UR9, R22 ;  /* 0x00000000160972ca */ /* 0x000fe200000e0000 */
[----:B------:R-:W-:Y:S01]  /*b840*/  VIADD R4, R4, 0xffffffff ;  /* 0xffffffff04047836 */ /* 0x000fe20000000000 */
[----:B------:R-:W-:Y:S01]  /*b850*/  R2UR UR11, R15 ;  /* 0x000000000f0b72ca */ /* 0x000fe200000e0000 */
[--C-:B------:R-:W-:Y:S01]  /*b860*/  IMAD R14, R10, 0x2000, R13.reuse ;  /* 0x000020000a0e7824 */ /* 0x100fe200078e020d */
[----:B------:R-:W-:Y:S01]  /*b870*/  IADD3 R13, R24, 0x20100, R13 ;  /* 0x00020100180d7810 */ /* 0x000fe20007ffe00d */
[----:B------:R-:W-:Y:S01]  /*b880*/  UIADD3 UR6, UP0, UR22, 0xf0, URZ ;  /* 0x000000f016067890 */ /* 0x000fe2000ff1e03f */
[----:B------:R-:W-:Y:S01]  /*b890*/  R2UR UR10, R21 ;  /* 0x00000000150a72ca */ /* 0x000fe200000e0000 */
[----:B------:R-:W-:Y:S01]  /*b8a0*/  IMAD R14, R14, 0x2, R24 ;  /* 0x000000020e0e7824 */ /* 0x000fe200078e0218 */
[----:B------:R-:W-:Y:S01]  /*b8b0*/  R2UR UR12, R6 ;  /* 0x00000000060c72ca */ /* 0x000fe200000e0000 */
[----:B------:R-:W-:Y:S01]  /*b8c0*/  UIADD3 UR24, UP1, UR22, 0x1f0, URZ ;  /* 0x000001f016187890 */ /* 0x000fe2000ff3e03f */
[----:B------:R-:W-:Y:S01]  /*b8d0*/  R2UR UR16, R13 ;  /* 0x000000000d1072ca */ /* 0x000fe200000e0000 */
[----:B------:R-:W-:Y:S01]  /*b8e0*/  UIADD3.X UR7, URZ, UR23, URZ, UP0, !UPT ;  /* 0x000000173f077290 */ /* 0x000fe200087fe43f */
[----:B------:R-:W-:Y:S01]  /*b8f0*/  R2UR UR5, R14 ;  /* 0x000000000e0572ca */ /* 0x000fe200000e0000 */
[----:B------:R-:W-:Y:S01]  /*b900*/  VIADD R7, R7, 0x1 ;  /* 0x0000000107077836 */ /* 0x000fe20000000000 */
[----:B------:R-:W-:Y:S01]  /*b910*/  R2UR UR19, R20 ;  /* 0x00000000141372ca */ /* 0x000fe200000e0000 */
[----:B------:R-:W-:Y:S01]  /*b920*/  UIADD3.X UR25, URZ, UR23, URZ, UP1, !UPT ;  /* 0x000000173f197290 */ /* 0x000fe20008ffe43f */
[----:B------:R-:W-:Y:S01]  /*b930*/  ISETP.GT.AND P1, PT, R4, 0x1, PT ;  /* 0x000000010400780c */ /* 0x000fe20003f24270 */
[----:B------:R-:W-:Y:S01]  /*b940*/  UMOV UR14, 0x0 ;  /* 0x00000000000e7882 */ /* 0x000fe20000000000 */
[----:B------:R-:W-:Y:S01]  /*b950*/  UMOV UR15, 0x10000000 ;  /* 0x10000000000f7882 */ /* 0x000fe20000000000 */
[----:B------:R-:W-:Y:S01]  /*b960*/  ISETP.NE.AND P0, PT, R7, 0x4, PT ;  /* 0x000000040700780c */ /* 0x000fe20003f05270 */
[----:B------:R-:W-:-:S03]  /*b970*/  VIADD R21, R21, 0x40 ;  /* 0x0000004015157836 */ /* 0x000fc60000000000 */
[----:B------:R-:W-:Y:S02]  /*b980*/  SEL R14, RZ, 0x1, P0 ;  /* 0x00000001ff0e7807 */ /* 0x000fe40000000000 */
[----:B------:R-:W-:Y:S01]  /*b990*/  UIADD3 UR8, UR5, 0x100, URZ ;  /* 0x0000010005087890 */ /* 0x000fe2000fffe03f */
[----:B------:R-:W-:Y:S02]  /*b9a0*/  SEL R7, R7, RZ, P0 ;  /* 0x000000ff07077207 */ /* 0x000fe40000000000 */
[----:B------:R-:W-:Y:S01]  /*b9b0*/  UMOV UR5, 0x30000 ;  /* 0x0003000000057882 */ /* 0x000fe20000000000 */
[----:B------:R-:W-:-:S05]  /*b9c0*/  LOP3.LUT R5, R5, R14, RZ, 0x3c, !PT ;  /* 0x0000000e05057212 */ /* 0x000fca00078e3cff */
[----:B------:R0:W-:Y:S02]  /*b9d0*/  UTMALDG.3D.MULTICAST [UR8], [UR6], UR5, desc[UR14] ;  /* 0x00000e08060073b4 */ /* 0x0001e40008011805 */
[----:B0-----:R-:W-:Y:S01]  /*b9e0*/  UMOV UR8, UR16 ;  /* 0x0000001000087c82 */ /* 0x001fe20008000000 */
[----:B------:R-:W-:Y:S02]  /*b9f0*/  UMOV UR11, UR19 ;  /* 0x00000013000b7c82 */ /* 0x000fe40008000000 */
[----:B------:R0:W-:Y:S02]  /*ba00*/  UTMALDG.3D [UR8], [UR24], desc[UR14] ;  /* 0x00000e08180075b4 */ /* 0x0001e40008011000 */
[----:B0-----:R-:W-:Y:S05]  /*ba10*/  @P1 BRA `(.L_x_298) ;  /* 0xfffffffc00441947 */ /* 0x001fea000383ffff */
.L_x_295:
[----:B------:R-:W-:Y:S05]  /*ba20*/  BSYNC B1 ;  /* 0x0000000000017941 */ /* 0x000fea0003800000 */
.L_x_294:
[----:B------:R-:W-:Y:S01]  /*ba30*/  LOP3.LUT P1, RZ, R9, 0xff, RZ, 0xc0, !PT ;  /* 0x000000ff09ff7812 */ /* 0x000fe2000782c0ff */
[----:B------:R-:W-:Y:S01]  /*ba40*/  ULDC.64 UR6, c[0x0][0x650] ;  /* 0x0001940000067ab9 */ /* 0x000fe20000000a00 */
[----:B------:R-:W-:Y:S01]  /*ba50*/  IADD3 R3, R8, R3, RZ ;  /* 0x0000000308037210 */ /* 0x000fe20007ffe0ff */
[----:B------:R-:W-:Y:S01]  /*ba60*/  BSSY B1, `(.L_x_299) ;  /* 0x000006d000017945 */ /* 0x000fe20003800000 */
[----:B------:R-:W-:Y:S01]  /*ba70*/  IADD3 R16, P2, R16, UR20, RZ ;  /* 0x0000001410107c10 */ /* 0x000fe2000ff5e0ff */
[----:B------:R-:W-:Y:S01]  /*ba80*/  IMAD.MOV.U32 R13, RZ, RZ, -0x1 ;  /* 0xffffffffff0d7424 */ /* 0x000fe200078e00ff */
[----:B------:R-:W-:Y:S01]  /*ba90*/  ISETP.GT.U32.AND P0, PT, R3, 0x3, PT ;  /* 0x000000030300780c */ /* 0x000fe20003f04070 */
[----:B------:R-:W-:Y:S01]  /*baa0*/  IMAD.MOV.U32 R7, RZ, RZ, -0x1 ;  /* 0xffffffffff077424 */ /* 0x000fe200078e00ff */
[----:B------:R-:W-:Y:S01]  /*bab0*/  SHF.R.U32.HI R4, RZ, 0x2, R3 ;  /* 0x00000002ff047819 */ /* 0x000fe20000011603 */
[----:B------:R-:W-:Y:S01]  /*bac0*/  IMAD.MOV.U32 R6, RZ, RZ, -0x1 ;  /* 0xffffffffff067424 */ /* 0x000fe200078e00ff */
[----:B------:R-:W-:-:S02]  /*bad0*/  ISETP.LT.U32.AND P0, PT, R8, 0x4, P0 ;  /* 0x000000040800780c */ /* 0x000fc40000701070 */
[----:B------:R-:W-:Y:S01]  /*bae0*/  IADD3.X R17, R17, UR13, RZ, P2, !PT ;  /* 0x0000000d11117c10 */ /* 0x000fe200097fe4ff */
[----:B------:R-:W0:Y:S01]  /*baf0*/  @P1 S2R R10, SR_CgaCtaId ;  /* 0x00000000000a1919 */ /* 0x000e220000008800 */
[----:B------:R-:W-:Y:S02]  /*bb00*/  @P1 MOV R5, 0x400 ;  /* 0x0000040000051802 */ /* 0x000fe40000000f00 */
[----:B------:R-:W-:Y:S02]  /*bb10*/  ISETP.GE.U32.AND P2, PT, R16, UR6, PT ;  /* 0x0000000610007c0c */ /* 0x000fe4000bf46070 */
[----:B------:R-:W-:Y:S02]  /*bb20*/  LOP3.LUT R4, R4, 0x1, RZ, 0xc0, !PT ;  /* 0x0000000104047812 */ /* 0x000fe400078ec0ff */
[----:B------:R-:W-:Y:S02]  /*bb30*/  LOP3.LUT R3, R3, 0x3, RZ, 0xc0, !PT ;  /* 0x0000000303037812 */ /* 0x000fe400078ec0ff */
[----:B------:R-:W-:-:S02]  /*bb40*/  PRMT R9, RZ, 0x7610, R9 ;  /* 0x00007610ff097816 */ /* 0x000fc40000000009 */
[----:B0-----:R-:W-:-:S04]  /*bb50*/  @P1 LEA R5, R10, R5, 0x18 ;  /* 0x000000050a051211 */ /* 0x001fc800078ec0ff */
[----:B------:R0:W-:Y:S01]  /*bb60*/  @P1 SYNCS.ARRIVE.TRANS64.A1T0 RZ, [R5+URZ+0x58], RZ ;  /* 0x000058ff05ff19a7 */ /* 0x0001e2000810003f */
[----:B------:R-:W-:-:S04]  /*bb70*/  ISETP.NE.U32.AND P1, PT, R4, 0x1, PT ;  /* 0x000000010400780c */ /* 0x000fc80003f25070 */
[----:B------:R-:W-:Y:S02]  /*bb80*/  ISETP.GT.U32.AND P1, PT, R8, 0x3, !P1 ;  /* 0x000000030800780c */ /* 0x000fe40004f24070 */
[----:B0-----:R-:W-:Y:S02]  /*bb90*/  SEL R5, RZ, 0x1, !P0 ;  /* 0x00000001ff057807 */ /* 0x001fe40004000000 */
[----:B------:R-:W-:Y:S02]  /*bba0*/  ISETP.GE.U32.AND.EX P0, PT, R17, UR7, PT, P2 ;  /* 0x0000000711007c0c */ /* 0x000fe4000bf06120 */
[----:B------:R-:W-:-:S04]  /*bbb0*/  SEL R4, RZ, 0x1, !P1 ;  /* 0x00000001ff047807 */ /* 0x000fc80004800000 */
[----:B------:R-:W-:Y:S02]  /*bbc0*/  LOP3.LUT R0, R4, R0, R5, 0x96, !PT ;  /* 0x0000000004007212 */ /* 0x000fe400078e9605 */
[----:B------:R-:W-:-:S05]  /*bbd0*/  PRMT R4, RZ, 0x7610, R4 ;  /* 0x00007610ff047816 */ /* 0x000fca0000000004 */
[----:B------:R-:W-:Y:S05]  /*bbe0*/  @P0 BRA `(.L_x_300) ;  /* 0x0000000400500947 */ /* 0x000fea0003800000 */
[----:B------:R-:W0:Y:S01]  /*bbf0*/  S2R R15, SR_CTAID.X ;  /* 0x00000000000f7919 */ /* 0x000e220000002500 */
[----:B------:R-:W-:Y:S01]  /*bc00*/  ULDC.64 UR6, c[0x0][0x628] ;  /* 0x00018a0000067ab9 */ /* 0x000fe20000000a00 */
[----:B------:R-:W1:Y:S01]  /*bc10*/  LDC R20, c[0x0][0x144] ;  /* 0x00005100ff147b82 */ /* 0x000e620000000800 */
[----:B------:R-:W-:Y:S01]  /*bc20*/  ISETP.NE.U32.AND P0, PT, RZ, UR6, PT ;  /* 0x00000006ff007c0c */ /* 0x000fe2000bf05070 */
[----:B------:R-:W2:Y:S01]  /*bc30*/  S2R R13, SR_CTAID.Y ;  /* 0x00000000000d7919 */ /* 0x000ea20000002600 */
[----:B------:R-:W-:Y:S01]  /*bc40*/  ULDC UR8, c[0x0][0x630] ;  /* 0x00018c0000087ab9 */ /* 0x000fe20000000800 */
[----:B------:R-:W-:Y:S01]  /*bc50*/  ULDC UR9, c[0x0][0x150] ;  /* 0x0000540000097ab9 */ /* 0x000fe20000000800 */
[----:B------:R-:W-:Y:S01]  /*bc60*/  ISETP.NE.AND.EX P0, PT, RZ, UR7, PT, P0 ;  /* 0x00000007ff007c0c */ /* 0x000fe2000bf05300 */
[----:B------:R-:W-:Y:S02]  /*bc70*/  IMAD.MOV.U32 R4, RZ, RZ, R16 ;  /* 0x000000ffff047224 */ /* 0x000fe400078e0010 */
[----:B------:R-:W-:Y:S01]  /*bc80*/  IMAD.MOV.U32 R5, RZ, RZ, R17 ;  /* 0x000000ffff057224 */ /* 0x000fe200078e0011 */
[----:B0-----:R-:W-:-:S09]  /*bc90*/  I2FP.F32.U32 R22, R15 ;  /* 0x0000000f00167245 */ /* 0x001fd20000201000 */
[----:B------:R-:W-:Y:S05]  /*bca0*/  @!P0 BRA `(.L_x_301) ;  /* 0x0000000000288947 */ /* 0x000fea0003800000 */
[----:B------:R-:W-:Y:S02]  /*bcb0*/  ULDC UR5, c[0x0][0x634] ;  /* 0x00018d0000057ab9 */ /* 0x000fe40000000800 */
[----:B------:R-:W-:-:S05]  /*bcc0*/  IADD3 R5, P0, R16, UR5, RZ ;  /* 0x0000000510057c10 */ /* 0x000fca000ff1e0ff */
[----:B------:R-:W-:-:S04]  /*bcd0*/  IMAD.X R21, RZ, RZ, R17, P0 ;  /* 0x000000ffff157224 */ /* 0x000fc800000e0611 */
[----:B------:R-:W-:-:S04]  /*bce0*/  IMAD.WIDE.U32 R6, R21, UR6, RZ ;  /* 0x0000000615067c25 */ /* 0x000fc8000f8e00ff */
[----:B------:R-:W-:-:S04]  /*bcf0*/  IMAD.WIDE.U32 R6, P0, R5, UR7, R6 ;  /* 0x0000000705067c25 */ /* 0x000fc8000f800006 */
[----:B------:R-:W-:Y:S01]  /*bd00*/  IMAD.WIDE.U32 R4, R5, UR6, RZ ;  /* 0x0000000605047c25 */ /* 0x000fe2000f8e00ff */
[----:B------:R-:W-:-:S04]  /*bd10*/  MOV R4, R7 ;  /* 0x0000000700047202 */ /* 0x000fc80000000f00 */
[----:B------:R-:W-:Y:S01]  /*bd20*/  IADD3 RZ, P1, R5, R6, RZ ;  /* 0x0000000605ff7210 */ /* 0x000fe20007f3e0ff */
[----:B------:R-:W-:-:S04]  /*bd30*/  IMAD.X R5, RZ, RZ, RZ, P0 ;  /* 0x000000ffff057224 */ /* 0x000fc800000e06ff */
[----:B------:R-:W-:-:S08]  /*bd40*/  IMAD.WIDE.U32.X R4, R21, UR7, R4, P1 ;  /* 0x0000000715047c25 */ /* 0x000fd000088e0404 */
.L_x_301:
[----:B------:R-:W-:Y:S01]  /*bd50*/  FMUL R22, R22, UR9 ;  /* 0x0000000916167c20 */ /* 0x000fe20008400000 */
[--C-:B------:R-:W-:Y:S01]  /*bd60*/  SHF.R.U64 R14, R4, UR8, R5.reuse ;  /* 0x00000008040e7c19 */ /* 0x100fe20008001205 */
[----:B------:R-:W-:Y:S01]  /*bd70*/  ULDC.64 UR6, c[0x0][0x620] ;  /* 0x0001880000067ab9 */ /* 0x000fe20000000a00 */
[----:B------:R-:W-:Y:S01]  /*bd80*/  SHF.R.U32.HI R4, RZ, UR8, R5 ;  /* 0x00000008ff047c19 */ /* 0x000fe20008011605 */
[----:B------:R-:W-:Y:S01]  /*bd90*/  ULDC.64 UR8, c[0x0][0x640] ;  /* 0x0001900000087ab9 */ /* 0x000fe20000000a00 */
[----:B------:R-:W-:Y:S01]  /*bda0*/  IADD3 R5, P0, RZ, -R14, RZ ;  /* 0x8000000eff057210 */ /* 0x000fe20007f1e0ff */
[----:B------:R-:W0:Y:S01]  /*bdb0*/  F2I.U32.TRUNC.NTZ R22, R22 ;  /* 0x0000001600167305 */ /* 0x000e22000020f000 */
[----:B------:R-:W-:-:S03]  /*bdc0*/  ULDC UR5, c[0x0][0x618] ;  /* 0x0001860000057ab9 */ /* 0x000fc60000000800 */
[----:B------:R-:W-:Y:S01]  /*bdd0*/  IMAD.X R4, RZ, RZ, ~R4, P0 ;  /* 0x000000ffff047224 */ /* 0x000fe200000e0e04 */
[----:B------:R-:W-:-:S03]  /*bde0*/  ISETP.NE.U32.AND P0, PT, RZ, UR8, PT ;  /* 0x00000008ff007c0c */ /* 0x000fc6000bf05070 */
[----:B------:R-:W-:Y:S01]  /*bdf0*/  IMAD R4, R4, UR6, RZ ;  /* 0x0000000604047c24 */ /* 0x000fe2000f8e02ff */
[----:B------:R-:W-:-:S03]  /*be00*/  ISETP.NE.AND.EX P0, PT, RZ, UR9, PT, P0 ;  /* 0x00000009ff007c0c */ /* 0x000fc6000bf05300 */
[C---:B------:R-:W-:Y:S02]  /*be10*/  IMAD R7, R5.reuse, UR7, R4 ;  /* 0x0000000705077c24 */ /* 0x040fe4000f8e0204 */
[----:B------:R-:W-:Y:S01]  /*be20*/  IMAD.WIDE.U32 R4, R5, UR6, R16 ;  /* 0x0000000605047c25 */ /* 0x000fe2000f8e0010 */
[----:B------:R-:W-:-:S03]  /*be30*/  ULDC UR6, c[0x0][0x154] ;  /* 0x0000550000067ab9 */ /* 0x000fc60000000800 */
[----:B0-----:R-:W-:Y:S02]  /*be40*/  IMAD.MOV R6, RZ, RZ, -R22 ;  /* 0x000000ffff067224 */ /* 0x001fe400078e0a16 */
[----:B------:R-:W-:Y:S02]  /*be50*/  IMAD.IADD R5, R5, 0x1, R7 ;  /* 0x0000000105057824 */ /* 0x000fe400078e0207 */
[----:B-1----:R-:W-:Y:S01]  /*be60*/  IMAD R15, R20, R6, R15 ;  /* 0x00000006140f7224 */ /* 0x002fe200078e020f */
[----:B--2---:R-:W-:Y:S01]  /*be70*/  I2FP.F32.U32 R6, R13 ;  /* 0x0000000d00067245 */ /* 0x004fe20000201000 */
[----:B------:R-:W0:Y:S01]  /*be80*/  LDC R20, c[0x0][0x148] ;  /* 0x00005200ff147b82 */ /* 0x000e220000000800 */
[--C-:B------:R-:W-:Y:S02]  /*be90*/  SHF.R.U64 R21, R4, UR5, R5.reuse ;  /* 0x0000000504157c19 */ /* 0x100fe40008001205 */
[----:B------:R-:W-:Y:S01]  /*bea0*/  SHF.R.U32.HI R4, RZ, UR5, R5 ;  /* 0x00000005ff047c19 */ /* 0x000fe20008011605 */
[----:B------:R-:W-:Y:S01]  /*beb0*/  FMUL R6, R6, UR6 ;  /* 0x0000000606067c20 */ /* 0x000fe20008400000 */
[----:B------:R-:W-:-:S02]  /*bec0*/  ULDC UR5, c[0x0][0x608] ;  /* 0x0001820000057ab9 */ /* 0x000fc40000000800 */
[--C-:B------:R-:W-:Y:S01]  /*bed0*/  SHF.R.U64 R23, R21, UR5, R4.reuse ;  /* 0x0000000515177c19 */ /* 0x100fe20008001204 */
[----:B------:R1:W2:Y:S01]  /*bee0*/  F2I.U32.TRUNC.NTZ R24, R6 ;  /* 0x0000000600187305 */ /* 0x0002a2000020f000 */
[----:B------:R-:W-:Y:S01]  /*bef0*/  SHF.R.U32.HI R4, RZ, UR5, R4 ;  /* 0x00000005ff047c19 */ /* 0x000fe20008011604 */
[----:B------:R-:W-:-:S03]  /*bf00*/  ULDC UR5, c[0x0][0x658] ;  /* 0x0001960000057ab9 */ /* 0x000fc60000000800 */
[--C-:B------:R-:W-:Y:S02]  /*bf10*/  SHF.R.U64 R22, R23, UR5, R4.reuse ;  /* 0x0000000517167c19 */ /* 0x100fe40008001204 */
[----:B------:R-:W-:-:S03]  /*bf20*/  SHF.R.U32.HI R25, RZ, UR5, R4 ;  /* 0x00000005ff197c19 */ /* 0x000fc60008011604 */
[----:B------:R-:W-:Y:S02]  /*bf30*/  IMAD.MOV.U32 R4, RZ, RZ, R22 ;  /* 0x000000ffff047224 */ /* 0x000fe400078e0016 */
[----:B------:R-:W-:Y:S01]  /*bf40*/  IMAD.MOV.U32 R5, RZ, RZ, R25 ;  /* 0x000000ffff057224 */ /* 0x000fe200078e0019 */
[----:B-1----:R-:W-:Y:S06]  /*bf50*/  @!P0 BRA `(.L_x_302) ;  /* 0x0000000000288947 */ /* 0x002fec0003800000 */
        /* <DEDUP_REMOVED lines=10> */
.L_x_302:
[----:B------:R-:W-:Y:S01]  /*c000*/  ISETP.NE.AND P0, PT, R2, 0x1, PT ;  /* 0x000000010200780c */ /* 0x000fe20003f05270 */
[----:B------:R-:W-:Y:S01]  /*c010*/  ULDC UR5, c[0x0][0x648] ;  /* 0x0001920000057ab9 */ /* 0x000fe20000000800 */
[----:B------:R-:W-:Y:S01]  /*c020*/  LOP3.LUT R23, R23, UR17, RZ, 0xc0, !PT ;  /* 0x0000001117177c12 */ /* 0x000fe2000f8ec0ff */
[----:B--2---:R-:W-:Y:S01]  /*c030*/  IMAD.MOV R24, RZ, RZ, -R24 ;  /* 0x000000ffff187224 */ /* 0x004fe200078e0a18 */
[----:B------:R-:W-:Y:S01]  /*c040*/  SHF.R.U64 R4, R4, UR5, R5 ;  /* 0x0000000504047c19 */ /* 0x000fe20008001205 */
[----:B------:R-:W-:Y:S01]  /*c050*/  ULDC UR5, c[0x0][0x638] ;  /* 0x00018e0000057ab9 */ /* 0x000fe20000000800 */
[----:B------:R-:W-:Y:S01]  /*c060*/  LOP3.LUT R21, R21, UR4, RZ, 0xc0, !PT ;  /* 0x0000000415157c12 */ /* 0x000fe2000f8ec0ff */
[----:B------:R-:W-:Y:S01]  /*c070*/  ULDC UR6, c[0x0][0x610] ;  /* 0x0001840000067ab9 */ /* 0x000fe20000000800 */
[----:B------:R-:W-:Y:S02]  /*c080*/  IMAD.MOV.U32 R6, RZ, RZ, R14 ;  /* 0x000000ffff067224 */ /* 0x000fe400078e000e */
[----:B------:R-:W-:-:S02]  /*c090*/  IMAD.MOV R5, RZ, RZ, -R4 ;  /* 0x000000ffff057224 */ /* 0x000fc400078e0a04 */
[----:B------:R-:W-:Y:S02]  /*c0a0*/  IMAD R4, R4, UR18, R23 ;  /* 0x0000001204047c24 */ /* 0x000fe4000f8e0217 */
[----:B0-----:R-:W-:Y:S02]  /*c0b0*/  @P0 IMAD R15, R20, R24, R13 ;  /* 0x00000018140f0224 */ /* 0x001fe400078e020d */
[----:B------:R-:W-:Y:S01]  /*c0c0*/  IMAD R22, R5, UR5, R22 ;  /* 0x0000000505167c24 */ /* 0x000fe2000f8e0216 */
[----:B------:R-:W-:Y:S01]  /*c0d0*/  ULDC UR5, c[0x0][0x600] ;  /* 0x0001800000057ab9 */ /* 0x000fe20000000800 */
[----:B------:R-:W-:Y:S02]  /*c0e0*/  IMAD R15, R4, UR6, R15 ;  /* 0x00000006040f7c24 */ /* 0x000fe4000f8e020f */
[----:B------:R-:W-:Y:S02]  /*c0f0*/  IMAD R22, R22, UR5, R21 ;  /* 0x0000000516167c24 */ /* 0x000fe4000f8e0215 */
[----:B------:R-:W-:-:S03]  /*c100*/  IMAD.MOV.U32 R4, RZ, RZ, 0x1 ;  /* 0x00000001ff047424 */ /* 0x000fc600078e00ff */
[----:B------:R-:W-:Y:S02]  /*c110*/  SEL R7, R22, R15, !P0 ;  /* 0x0000000f16077207 */ /* 0x000fe40004000000 */
[----:B------:R-:W-:-:S07]  /*c120*/  SEL R13, R15, R22, !P0 ;  /* 0x000000160f0d7207 */ /* 0x000fce0004000000 */
.L_x_300:
[----:B------:R-:W-:Y:S05]  /*c130*/  BSYNC B1 ;  /* 0x0000000000017941 */ /* 0x000fea0003800000 */
.L_x_299:
[----:B------:R-:W-:-:S13]  /*c140*/  LOP3.LUT P0, RZ, R4, 0xff, RZ, 0xc0, !PT ;  /* 0x000000ff04ff7812 */ /* 0x000fda000780c0ff */
[----:B------:R-:W-:Y:S05]  /*c150*/  @P0 BRA `(.L_x_303) ;  /* 0xfffffff4003c0947 */ /* 0x000fea000383ffff */
[----:B------:R-:W-:Y:S05]  /*c160*/  BSYNC B0 ;  /* 0x0000000000007941 */ /* 0x000fea0003800000 */
.L_x_292:
[----:B------:R-:W-:-:S03]  /*c170*/  UMOV UR5, 0xffffffff ;  /* 0xffffffff00057882 */ /* 0x000fc60000000000 */
[----:B------:R-:W-:Y:S05]  /*c180*/  BRA.DIV UR5, `(.L_x_304) ;  /* 0x0000000605147947 */ /* 0x000fea000b800000 */
[----:B------:R-:W-:-:S13]  /*c190*/  ELECT P6, URZ, PT ;  /* 0x00000000003f782f */ /* 0x000fda00038c0000 */
.L_x_318:
[----:B------:R-:W-:Y:S04]  /*c1a0*/  BSSY B0, `(.L_x_305) ;  /* 0x000002b000007945 */ /* 0x000fe80003800000 */
[----:B------:R-:W-:Y:S05]  /*c1b0*/  @!P6 BRA `(.L_x_306) ;  /* 0x0000000000a4e947 */ /* 0x000fea0003800000 */
[----:B------:R-:W-:-:S04]  /*c1c0*/  LOP3.LUT R19, R19, 0x2, RZ, 0xfc, !PT ;  /* 0x0000000213137812 */ /* 0x000fc800078efcff */
[----:B------:R-:W-:-:S13]  /*c1d0*/  ISETP.NE.AND P0, PT, R19, 0x3, PT ;  /* 0x000000031300780c */ /* 0x000fda0003f05270 */
[----:B------:R-:W-:Y:S05]  /*c1e0*/  @!P0 BRA `(.L_x_307) ;  /* 0x0000000000048947 */ /* 0x000fea0003800000 */
[----:B------:R-:W-:Y:S01]  /*c1f0*/  BPT.TRAP 0x1 ;  /* 0x000000040000795c */ /* 0x000fe20000300000 */
.L_x_307:
[----:B------:R-:W0:Y:S01]  /*c200*/  S2R R5, SR_CgaCtaId ;  /* 0x0000000000057919 */ /* 0x000e220000008800 */
[----:B------:R-:W-:Y:S02]  /*c210*/  MOV R2, 0x400 ;  /* 0x0000040000027802 */ /* 0x000fe40000000f00 */
[----:B------:R-:W-:Y:S02]  /*c220*/  SHF.L.U32 R4, R0, 0x1f, RZ ;  /* 0x0000001f00047819 */ /* 0x000fe400000006ff */
[----:B0-----:R-:W-:-:S05]  /*c230*/  LEA R2, R5, R2, 0x18 ;  /* 0x0000000205027211 */ /* 0x001fca00078ec0ff */
[----:B------:R-:W-:-:S04]  /*c240*/  VIADD R2, R2, 0x20 ;  /* 0x0000002002027836 */ /* 0x000fc80000000000 */
[C---:B------:R-:W-:Y:S02]  /*c250*/  IMAD R7, R3.reuse, 0x8, R2 ;  /* 0x0000000803077824 */ /* 0x040fe400078e0202 */
[----:B------:R-:W-:Y:S02]  /*c260*/  VIADD R3, R3, 0x1 ;  /* 0x0000000103037836 */ /* 0x000fe40000000000 */
[----:B------:R-:W0:Y:S03]  /*c270*/  SYNCS.PHASECHK.TRANS64.TRYWAIT P0, [R7+URZ], R4 ;  /* 0x00000004070075a7 */ /* 0x000e26000800017f */
[----:B------:R-:W-:-:S04]  /*c280*/  ISETP.NE.AND P1, PT, R3, 0x4, PT ;  /* 0x000000040300780c */ /* 0x000fc80003f25270 */
[----:B------:R-:W-:Y:S02]  /*c290*/  SEL R5, RZ, 0x1, P1 ;  /* 0x00000001ff057807 */ /* 0x000fe40000800000 */
[----:B------:R-:W-:Y:S02]  /*c2a0*/  SEL R3, R3, RZ, P1 ;  /* 0x000000ff03037207 */ /* 0x000fe40000800000 */
[----:B------:R-:W-:Y:S02]  /*c2b0*/  LOP3.LUT R6, R0, R5, RZ, 0x3c, !PT ;  /* 0x0000000500067212 */ /* 0x000fe400078e3cff */
[----:B------:R-:W-:Y:S02]  /*c2c0*/  LEA R8, R3, R2, 0x3 ;  /* 0x0000000203087211 */ /* 0x000fe400078e18ff */
[----:B------:R-:W-:Y:S01]  /*c2d0*/  SHF.L.U32 R5, R6, 0x1f, RZ ;  /* 0x0000001f06057819 */ /* 0x000fe200000006ff */
[----:B0-----:R-:W-:Y:S06]  /*c2e0*/  @!P0 BRA `(.L_x_308) ;  /* 0x0000000000dc8947 */ /* 0x001fec0003800000 */
.L_x_319:
[----:B------:R-:W1:Y:S01]  /*c2f0*/  SYNCS.PHASECHK.TRANS64.TRYWAIT P0, [R8+URZ], R5 ;  /* 0x00000005080075a7 */ /* 0x000e62000800017f */
[----:B------:R-:W-:-:S05]  /*c300*/  VIADD R0, R3, 0x1 ;  /* 0x0000000103007836 */ /* 0x000fca0000000000 */
[----:B------:R-:W-:-:S04]  /*c310*/  ISETP.NE.AND P1, PT, R0, 0x4, PT ;  /* 0x000000040000780c */ /* 0x000fc80003f25270 */
[----:B------:R-:W-:Y:S02]  /*c320*/  SEL R3, RZ, 0x1, P1 ;  /* 0x00000001ff037807 */ /* 0x000fe40000800000 */
[----:B0-----:R-:W-:Y:S02]  /*c330*/  SEL R7, R0, RZ, P1 ;  /* 0x000000ff00077207 */ /* 0x001fe40000800000 */
[----:B------:R-:W-:-:S03]  /*c340*/  LOP3.LUT R9, R6, R3, RZ, 0x3c, !PT ;  /* 0x0000000306097212 */ /* 0x000fc600078e3cff */
[----:B------:R-:W-:Y:S01]  /*c350*/  IMAD R11, R7, 0x8, R2 ;  /* 0x00000008070b7824 */ /* 0x000fe200078e0202 */
[----:B------:R-:W-:Y:S01]  /*c360*/  SHF.L.U32 R6, R9, 0x1f, RZ ;  /* 0x0000001f09067819 */ /* 0x000fe200000006ff */
[----:B-1----:R-:W-:Y:S06]  /*c370*/  @!P0 BRA `(.L_x_309) ;  /* 0x0000000000cc8947 */ /* 0x002fec0003800000 */
.L_x_320:
[----:B------:R-:W1:Y:S01]  /*c380*/  SYNCS.PHASECHK.TRANS64.TRYWAIT P0, [R11+URZ], R6 ;  /* 0x000000060b0075a7 */ /* 0x000e62000800017f */
[----:B------:R-:W-:-:S05]  /*c390*/  VIADD R0, R7, 0x1 ;  /* 0x0000000107007836 */ /* 0x000fca0000000000 */
[----:B------:R-:W-:-:S04]  /*c3a0*/  ISETP.NE.AND P1, PT, R0, 0x4, PT ;  /* 0x000000040000780c */ /* 0x000fc80003f25270 */
[----:B------:R-:W-:Y:S02]  /*c3b0*/  SEL R4, RZ, 0x1, P1 ;  /* 0x00000001ff047807 */ /* 0x000fe40000800000 */
[----:B------:R-:W-:Y:S02]  /*c3c0*/  SEL R3, R0, RZ, P1 ;  /* 0x000000ff00037207 */ /* 0x000fe40000800000 */
[----:B------:R-:W-:Y:S01]  /*c3d0*/  LOP3.LUT R0, R9, R4, RZ, 0x3c, !PT ;  /* 0x0000000409007212 */ /* 0x000fe200078e3cff */
[----:B-1----:R-:W-:Y:S06]  /*c3e0*/  @!P0 BRA `(.L_x_310) ;  /* 0x0000000000c48947 */ /* 0x002fec0003800000 */
.L_x_321:
[----:B------:R-:W-:Y:S01]  /*c3f0*/  IMAD R3, R3, 0x8, R2 ;  /* 0x0000000803037824 */ /* 0x000fe200078e0202 */
[----:B------:R-:W-:-:S07]  /*c400*/  SHF.L.U32 R0, R0, 0x1f, RZ ;  /* 0x0000001f00007819 */ /* 0x000fce00000006ff */
.L_x_311:
[----:B--2---:R2:W3:Y:S02]  /*c410*/  SYNCS.PHASECHK.TRANS64.TRYWAIT P0, [R3+URZ], R0 ;  /* 0x00000000030075a7 */ /* 0x0044e4000800017f */
[----:B---3--:R-:W-:Y:S05]  /*c420*/  @!P0 NANOSLEEP.SYNCS 0x989680 ;  /* 0x009896800000895d */ /* 0x008fea0003900000 */
[----:B------:R-:W3:Y:S02]  /*c430*/  @!P0 SYNCS.PHASECHK.TRANS64 P0, [R3+URZ], R0 ;  /* 0x00000000030085a7 */ /* 0x000ee4000800007f */
[----:B---3--:R-:W-:Y:S05]  /*c440*/  @!P0 BRA `(.L_x_311) ;  /* 0xfffffffc00f08947 */ /* 0x008fea000383ffff */
.L_x_306:
[----:B------:R-:W-:Y:S05]  /*c450*/  BSYNC B0 ;  /* 0x0000000000007941 */ /* 0x000fea0003800000 */
.L_x_305:
[----:B------:R-:W-:Y:S05]  /*c460*/  EXIT ;  /* 0x000000000000794d */ /* 0x000fea0003800000 */
.L_x_21:
[----:B---3--:R3:W4:Y:S02]  /*c470*/  SYNCS.PHASECHK.TRANS64.TRYWAIT P1, [R3+URZ], R0 ;  /* 0x00000000030075a7 */ /* 0x008724000802017f */
[----:B----4-:R-:W-:Y:S05]  /*c480*/  @!P1 NANOSLEEP.SYNCS 0x989680 ;  /* 0x009896800000995d */ /* 0x010fea0003900000 */
[----:B------:R-:W4:Y:S02]  /*c490*/  @!P1 SYNCS.PHASECHK.TRANS64 P1, [R3+URZ], R0 ;  /* 0x00000000030095a7 */ /* 0x000f24000802007f */
[----:B----4-:R-:W-:Y:S05]  /*c4a0*/  @!P1 BRA `(.L_x_21) ;  /* 0xfffffffc00f09947 */ /* 0x010fea000383ffff */
[----:B------:R-:W-:Y:S05]  /*c4b0*/  BRA `(.L_x_20) ;  /* 0xffffff4c00fc7947 */ /* 0x000fea000383ffff */
.L_x_26:
[----:B-1----:R1:W2:Y:S02]  /*c4c0*/  SYNCS.PHASECHK.TRANS64.TRYWAIT P1, [R5+URZ], R4 ;  /* 0x00000004050075a7 */ /* 0x0022a4000802017f */
[----:B--2---:R-:W-:Y:S05]  /*c4d0*/  @!P1 NANOSLEEP.SYNCS 0x989680 ;  /* 0x009896800000995d */ /* 0x004fea0003900000 */
[----:B------:R-:W2:Y:S02]  /*c4e0*/  @!P1 SYNCS.PHASECHK.TRANS64 P1, [R5+URZ], R4 ;  /* 0x00000004050095a7 */ /* 0x000ea4000802007f */
[----:B--2---:R-:W-:Y:S05]  /*c4f0*/  @!P1 BRA `(.L_x_26) ;  /* 0xfffffffc00f09947 */ /* 0x004fea000383ffff */
[----:B------:R-:W-:Y:S05]  /*c500*/  BRA `(.L_x_25) ;  /* 0xffffff54003c7947 */ /* 0x000fea000383ffff */
.L_x_293:
[----:B------:R-:W-:Y:S01]  /*c510*/  BSSY B1, `(.L_x_312) ;  /* 0x0000006000017945 */ /* 0x000fe20003800000 */
[----:B------:R-:W-:-:S07]  /*c520*/  IMAD.MOV.U32 R15, RZ, RZ, -0x1 ;  /* 0xffffffffff0f7424 */ /* 0x000fce00078e00ff */
[----:B------:R-:W-:Y:S05]  /*c530*/  WARPSYNC.COLLECTIVE R15, `(.L_x_313) ;  /* 0x000000000f0c7348 */ /* 0x000fea0003c00000 */
[----:B------:R-:W-:Y:S02]  /*c540*/  ELECT P6, UR62, PT ;  /* 0x00000000003e782f */ /* 0x000fe400038c0000 */
[----:B------:R-:W-:Y:S01]  /*c550*/  MOV R14, UR62 ;  /* 0x0000003e000e7c02 */ /* 0x000fe20008000f00 */
[----:B------:R-:W-:Y:S10]  /*c560*/  ENDCOLLECTIVE ;  /* 0x000000000000791b */ /* 0x000ff40003800000 */
.L_x_313:
[----:B------:R-:W-:Y:S05]  /*c570*/  BSYNC B1 ;  /* 0x0000000000017941 */ /* 0x000fea0003800000 */
.L_x_312:
[----:B------:R-:W-:Y:S05]  /*c580*/  BRA `(.L_x_314) ;  /* 0xfffffff0003c7947 */ /* 0x000fea000383ffff */
.L_x_296:
[----:B0-----:R0:W1:Y:S02]  /*c590*/  SYNCS.PHASECHK.TRANS64.TRYWAIT P0, [R22+URZ+0x20], R13 ;  /* 0x0000200d160075a7 */ /* 0x001064000800017f */
[----:B-1----:R-:W-:Y:S05]  /*c5a0*/  @!P0 NANOSLEEP.SYNCS 0x989680 ;  /* 0x009896800000895d */ /* 0x002fea0003900000 */
[----:B------:R-:W1:Y:S02]  /*c5b0*/  @!P0 SYNCS.PHASECHK.TRANS64 P0, [R22+URZ+0x20], R13 ;  /* 0x0000200d160085a7 */ /* 0x000e64000800007f */
[----:B-1----:R-:W-:Y:S05]  /*c5c0*/  @!P0 BRA `(.L_x_296) ;  /* 0xfffffffc00f08947 */ /* 0x002fea000383ffff */
[----:B------:R-:W-:Y:S05]  /*c5d0*/  BRA `(.L_x_315) ;  /* 0xfffffff0007c7947 */ /* 0x000fea000383ffff */
.L_x_304:
[----:B------:R-:W-:Y:S01]  /*c5e0*/  BSSY B0, `(.L_x_316) ;  /* 0x0000006000007945 */ /* 0x000fe20003800000 */
[----:B------:R-:W-:-:S07]  /*c5f0*/  IMAD.MOV.U32 R15, RZ, RZ, -0x1 ;  /* 0xffffffffff0f7424 */ /* 0x000fce00078e00ff */
[----:B------:R-:W-:Y:S05]  /*c600*/  WARPSYNC.COLLECTIVE R15, `(.L_x_317) ;  /* 0x000000000f0c7348 */ /* 0x000fea0003c00000 */
[----:B------:R-:W-:Y:S02]  /*c610*/  ELECT P6, UR62, PT ;  /* 0x00000000003e782f */ /* 0x000fe400038c0000 */
[----:B------:R-:W-:Y:S01]  /*c620*/  MOV R14, UR62 ;  /* 0x0000003e000e7c02 */ /* 0x000fe20008000f00 */
[----:B------:R-:W-:Y:S10]  /*c630*/  ENDCOLLECTIVE ;  /* 0x000000000000791b */ /* 0x000ff40003800000 */
.L_x_317:
[----:B------:R-:W-:Y:S05]  /*c640*/  BSYNC B0 ;  /* 0x0000000000007941 */ /* 0x000fea0003800000 */
.L_x_316:
[----:B------:R-:W-:Y:S05]  /*c650*/  BRA `(.L_x_318) ;  /* 0xfffffff800d07947 */ /* 0x000fea000383ffff */
.L_x_308:
[----:B0-----:R0:W1:Y:S02]  /*c660*/  SYNCS.PHASECHK.TRANS64.TRYWAIT P0, [R7+URZ], R4 ;  /* 0x00000004070075a7 */ /* 0x001064000800017f */
[----:B-1----:R-:W-:Y:S05]  /*c670*/  @!P0 NANOSLEEP.SYNCS 0x989680 ;  /* 0x009896800000895d */ /* 0x002fea0003900000 */
[----:B------:R-:W1:Y:S02]  /*c680*/  @!P0 SYNCS.PHASECHK.TRANS64 P0, [R7+URZ], R4 ;  /* 0x00000004070085a7 */ /* 0x000e64000800007f */
[----:B-1----:R-:W-:Y:S05]  /*c690*/  @!P0 BRA `(.L_x_308) ;  /* 0xfffffffc00f08947 */ /* 0x002fea000383ffff */
[----:B------:R-:W-:Y:S05]  /*c6a0*/  BRA `(.L_x_319) ;  /* 0xfffffffc00107947 */ /* 0x000fea000383ffff */
.L_x_309:
[----:B0-----:R0:W1:Y:S02]  /*c6b0*/  SYNCS.PHASECHK.TRANS64.TRYWAIT P0, [R8+URZ], R5 ;  /* 0x00000005080075a7 */ /* 0x001064000800017f */
[----:B-1----:R-:W-:Y:S05]  /*c6c0*/  @!P0 NANOSLEEP.SYNCS 0x989680 ;  /* 0x009896800000895d */ /* 0x002fea0003900000 */
[----:B------:R-:W1:Y:S02]  /*c6d0*/  @!P0 SYNCS.PHASECHK.TRANS64 P0, [R8+URZ], R5 ;  /* 0x00000005080085a7 */ /* 0x000e64000800007f */
[----:B-1----:R-:W-:Y:S05]  /*c6e0*/  @!P0 BRA `(.L_x_309) ;  /* 0xfffffffc00f08947 */ /* 0x002fea000383ffff */
[----:B------:R-:W-:Y:S05]  /*c6f0*/  BRA `(.L_x_320) ;  /* 0xfffffffc00207947 */ /* 0x000fea000383ffff */
.L_x_310:
[----:B-1----:R1:W2:Y:S02]  /*c700*/  SYNCS.PHASECHK.TRANS64.TRYWAIT P0, [R11+URZ], R6 ;  /* 0x000000060b0075a7 */ /* 0x0022a4000800017f */
[----:B--2---:R-:W-:Y:S05]  /*c710*/  @!P0 NANOSLEEP.SYNCS 0x989680 ;  /* 0x009896800000895d */ /* 0x004fea0003900000 */
[----:B------:R-:W2:Y:S02]  /*c720*/  @!P0 SYNCS.PHASECHK.TRANS64 P0, [R11+URZ], R6 ;  /* 0x000000060b0085a7 */ /* 0x000ea4000800007f */
[----:B--2---:R-:W-:Y:S05]  /*c730*/  @!P0 BRA `(.L_x_310) ;  /* 0xfffffffc00f08947 */ /* 0x004fea000383ffff */
[----:B------:R-:W-:Y:S05]  /*c740*/  BRA `(.L_x_321) ;  /* 0xfffffffc00287947 */ /* 0x000fea000383ffff */
.L_x_322:
[----:B------:R-:W-:-:S00]  /*c750*/  BRA `(.L_x_322) ;  /* 0xfffffffc00fc7947 */ /* 0x000fc0000383ffff */
[----:B------:R-:W-:-:S00]  /*c760*/  NOP ;  /* 0x0000000000007918 */ /* 0x000fc00000000000 */
        /* <DEDUP_REMOVED lines=9> */
.L_x_323:


//--------------------- .nv.global.init           --------------------------
	.section	.nv.global.init,"aw",@progbits
.nv.global.init:
	.type		$str$22,@object
	.size		$str$22,($str$23 - $str$22)
$str$22:
        /*0000*/ 	.byte	0x6b, 0x5f, 0x74, 0x69, 0x6c, 0x65, 0x5f, 0x63, 0x6f, 0x75, 0x6e, 0x74, 0x20, 0x3e, 0x3d, 0x20
        /*0010*/ 	.byte	0x31, 0x00
	.type		$str$23,@object
	.size		$str$23,(__unnamed_1 - $str$23)
$str$23:
        /*0012*/ 	.byte	0x2f, 0x74, 0x6d, 0x70, 0x2f, 0x63, 0x75, 0x74, 0x6c, 0x61, 0x73, 0x73, 0x5f, 0x73, 0x77, 0x65
        /*0022*/ 	.byte	0x65, 0x70, 0x5f, 0x73, 0x72, 0x63, 0x2f, 0x69, 0x6e, 0x63, 0x6c, 0x75, 0x64, 0x65, 0x2f, 0x63
        /*0032*/ 	.byte	0x75, 0x74, 0x6c, 0x61, 0x73, 0x73, 0x2f, 0x67, 0x65, 0x6d, 0x6d, 0x2f, 0x63, 0x6f, 0x6c, 0x6c
        /*0042*/ 	.byte	0x65, 0x63, 0x74, 0x69, 0x76, 0x65, 0x2f, 0x73, 0x6d, 0x39, 0x30, 0x5f, 0x6d, 0x6d, 0x61, 0x5f
        /*0052*/ 	.byte	0x74, 0x6d, 0x61, 0x5f, 0x67, 0x6d, 0x6d, 0x61, 0x5f, 0x73, 0x73, 0x5f, 0x77, 0x61, 0x72, 0x70
        /*0062*/ 	.byte	0x73, 0x70, 0x65, 0x63, 0x69, 0x61, 0x6c, 0x69, 0x7a, 0x65, 0x64, 0x2e, 0x68, 0x70, 0x70, 0x00
	.type		__unnamed_1,@object
	.size		__unnamed_1,(.L_0 - __unnamed_1)
__unnamed_1:
        /*0072*/ 	.byte	0x76, 0x6f, 0x69, 0x64, 0x20, 0x63, 0x75, 0x74, 0x6c, 0x61, 0x73, 0x73, 0x3a, 0x3a, 0x67, 0x65
        /* <DEDUP_REMOVED lines=180> */
        /*0bc2*/ 	.byte	0x6e, 0x74, 0x69, 0x74, 0x79, 0x5d, 0x00
.L_0:


//--------------------- .nv.shared._ZN7cutlass13device_kernelINS_4gemm6kernel13GemmUniversalIN4cute5tupleIJiiiiEEENS1_10collective13CollectiveMmaINS1_34MainloopSm90TmaGmmaWarpSpecializedILi4ENS5_IJNS4_1CILi1EEENSA_ILi2EEESB_EEENS1_35KernelTmaWarpSpecializedCooperativeEEENS5_IJNSA_ILi256EEENSA_ILi128EEENSA_ILi64EEEEEENS_6half_tENS5_IJlSB_lEEESK_SL_NS4_8TiledMMAINS4_8MMA_AtomIJNS4_4SM904GMMA26MMA_64x128x16_F32F16F16_SSILNSP_5MajorE0ELSR_0ELNSP_7ScaleInE1ELSS_1EEEEEENS4_6LayoutINS5_IJSC_SB_SB_EEENS5_IJSB_NSA_ILi0EEESX_EEEEENS5_IJNS4_10UnderscoreES10_S10_EEEEENS4_23SM90_TMA_LOAD_MULTICASTENS4_14ComposedLayoutINS4_7SwizzleILi3ELi4ELi3EEENS4_18smem_ptr_flag_bitsILi16EEENSV_INS5_IJNSA_ILi8EEESI_EEENS5_IJSI_SB_EEEEEEEvNS4_8identityENS4_13SM90_TMA_LOADES1D_vS1E_EENS_8epilogue10collective6detail29Sm90TmaWarpSpecializedAdapterINS1I_15DefaultEpilogueISK_SL_SL_NS1H_6thread17LinearCombinationISK_Li1EffLNS1M_9ScaleType4KindE0ELNS_15FloatRoundStyleE2ESK_EENS1_15EpilogueDefaultEEEEEvvEEEEvNT_6ParamsE --------------------------
	.section	.nv.shared._ZN7cutlass13device_kernelINS_4gemm6kernel13GemmUniversalIN4cute5tupleIJiiiiEEENS1_10collective13CollectiveMmaINS1_34MainloopSm90TmaGmmaWarpSpecializedILi4ENS5_IJNS4_1CILi1EEENSA_ILi2EEESB_EEENS1_35KernelTmaWarpSpecializedCooperativeEEENS5_IJNSA_ILi256EEENSA_ILi128EEENSA_ILi64EEEEEENS_6half_tENS5_IJlSB_lEEESK_SL_NS4_8TiledMMAINS4_8MMA_AtomIJNS4_4SM904GMMA26MMA_64x128x16_F32F16F16_SSILNSP_5MajorE0ELSR_0ELNSP_7ScaleInE1ELSS_1EEEEEENS4_6LayoutINS5_IJSC_SB_SB_EEENS5_IJSB_NSA_ILi0EEESX_EEEEENS5_IJNS4_10UnderscoreES10_S10_EEEEENS4_23SM90_TMA_LOAD_MULTICASTENS4_14ComposedLayoutINS4_7SwizzleILi3ELi4ELi3EEENS4_18smem_ptr_flag_bitsILi16EEENSV_INS5_IJNSA_ILi8EEESI_EEENS5_IJSI_SB_EEEEEEEvNS4_8identityENS4_13SM90_TMA_LOADES1D_vS1E_EENS_8epilogue10collective6detail29Sm90TmaWarpSpecializedAdapterINS1I_15DefaultEpilogueISK_SL_SL_NS1H_6thread17LinearCombinationISK_Li1EffLNS1M_9ScaleType4KindE0ELNS_15FloatRoundStyleE2ESK_EENS1_15EpilogueDefaultEEEEEvvEEEEvNT_6ParamsE,"aw",@nobits
	.sectionflags	@""
	.align	16
	.zero		1024


//--------------------- .nv.shared.reserved.0     --------------------------
	.section	.nv.shared.reserved.0,"aw",@nobits
	.weak		__nv_reservedSMEM_offset_0_alias
	.size		__nv_reservedSMEM_offset_0_alias, 0, 0
	.other		__nv_reservedSMEM_offset_0_alias,@"STO_CUDA_RESERVED_SHARED STV_DEFAULT"
__nv_reservedSMEM_offset_0_alias:
	.zero		0


//--------------------- .nv.global                --------------------------
	.section	.nv.global,"aw",@nobits
.nv.global:
	.type		_ZN39_INTERNAL_2e22ebb1_4_k_cu_0e41ab1e_31104cute1_E,@object
	.size		_ZN39_INTERNAL_2e22ebb1_4_k_cu_0e41ab1e_31104cute1_E,(_ZN39_INTERNAL_2e22ebb1_4_k_cu_0e41ab1e_31104cuda3std3__45__cpo6cbeginE - _ZN39_INTERNAL_2e22ebb1_4_k_cu_0e41ab1e_31104cute1_E)
_ZN39_INTERNAL_2e22ebb1_4_k_cu_0e41ab1e_31104cute1_E:
	.zero		1
	.type		_ZN39_INTERNAL_2e22ebb1_4_k_cu_0e41ab1e_31104cuda3std3__45__cpo6cbeginE,@object
	.size		_ZN39_INTERNAL_2e22ebb1_4_k_cu_0e41ab1e_31104cuda3std3__45__cpo6cbeginE,(_ZN39_INTERNAL_2e22ebb1_4_k_cu_0e41ab1e_31104cuda3std3__48in_placeE - _ZN39_INTERNAL_2e22ebb1_4_k_cu_0e41ab1e_31104cuda3std3__45__cpo6cbeginE)
_ZN39_INTERNAL_2e22ebb1_4_k_cu_0e41ab1e_31104cuda3std3__45__cpo6cbeginE:
	.zero		1
	.type		_ZN39_INTERNAL_2e22ebb1_4_k_cu_0e41ab1e_31104cuda3std3__48in_placeE,@object
	.size		_ZN39_INTERNAL_2e22ebb1_4_k_cu_0e41ab1e_31104cuda3std3__48in_placeE,(_ZN39_INTERNAL_2e22ebb1_4_k_cu_0e41ab1e_31104cuda3std6ranges3__45__cpo9iter_moveE - _ZN39_INTERNAL_2e22ebb1_4_k_cu_0e41ab1e_31104cuda3std3__48in_placeE)
_ZN39_INTERNAL_2e22ebb1_4_k_cu_0e41ab1e_31104cuda3std3__48in_placeE:
	.zero		1
	.type		_ZN39_INTERNAL_2e22ebb1_4_k_cu_0e41ab1e_31104cuda3std6ranges3__45__cpo9iter_moveE,@object
	.size		_ZN39_INTERNAL_2e22ebb1_4_k_cu_0e41ab1e_31104cuda3std6ranges3__45__cpo9iter_moveE,(_ZN39_INTERNAL_2e22ebb1_4_k_cu_0e41ab1e_31104cuda3std3__45__cpo5beginE - _ZN39_INTERNAL_2e22ebb1_4_k_cu_0e41ab1e_31104cuda3std6ranges3__45__cpo9iter_moveE)
_ZN39_INTERNAL_2e22ebb1_4_k_cu_0e41ab1e_31104cuda3std6ranges3__45__cpo9iter_moveE:
	.zero		1
	.type		_ZN39_INTERNAL_2e22ebb1_4_k_cu_0e41ab1e_31104cuda3std3__45__cpo5beginE,@object
	.size		_ZN39_INTERNAL_2e22ebb1_4_k_cu_0e41ab1e_31104cuda3std3__45__cpo5beginE,(_ZN39_INTERNAL_2e22ebb1_4_k_cu_0e41ab1e_31104cuda3std3__441_GLOBAL__N__2e22ebb1_4_k_cu_0e41ab1e_31106ignoreE - _ZN39_INTERNAL_2e22ebb1_4_k_cu_0e41ab1e_31104cuda3std3__45__cpo5beginE)
_ZN39_INTERNAL_2e22ebb1_4_k_cu_0e41ab1e_31104cuda3std3__45__cpo5beginE:
	.zero		1
	.type		_ZN39_INTERNAL_2e22ebb1_4_k_cu_0e41ab1e_31104cuda3std3__441_GLOBAL__N__2e22ebb1_4_k_cu_0e41ab1e_31106ignoreE,@object
	.size		_ZN39_INTERNAL_2e22ebb1_4_k_cu_0e41ab1e_31104cuda3std3__441_GLOBAL__N__2e22ebb1_4_k_cu_0e41ab1e_31106ignoreE,(_ZN39_INTERNAL_2e22ebb1_4_k_cu_0e41ab1e_31104cute7productE - _ZN39_INTERNAL_2e22ebb1_4_k_cu_0e41ab1e_31104cuda3std3__441_GLOBAL__N__2e22ebb1_4_k_cu_0e41ab1e_31106ignoreE)
_ZN39_INTERNAL_2e22ebb1_4_k_cu_0e41ab1e_31104cuda3std3__441_GLOBAL__N__2e22ebb1_4_k_cu_0e41ab1e_31106ignoreE:
	.zero		1
	.type		_ZN39_INTERNAL_2e22ebb1_4_k_cu_0e41ab1e_31104cute7productE,@object
	.size		_ZN39_INTERNAL_2e22ebb1_4_k_cu_0e41ab1e_31104cute7productE,(_ZN39_INTERNAL_2e22ebb1_4_k_cu_0e41ab1e_31104cuda3std3__45__cpo3endE - _ZN39_INTERNAL_2e22ebb1_4_k_cu_0e41ab1e_31104cute7productE)
_ZN39_INTERNAL_2e22ebb1_4_k_cu_0e41ab1e_31104cute7productE:
	.zero		1
	.type		_ZN39_INTERNAL_2e22ebb1_4_k_cu_0e41ab1e_31104cuda3std3__45__cpo3endE,@object
	.size		_ZN39_INTERNAL_2e22ebb1_4_k_cu_0e41ab1e_31104cuda3std3__45__cpo3endE,(_ZN39_INTERNAL_2e22ebb1_4_k_cu_0e41ab1e_31104cuda3std3__419piecewise_constructE - _ZN39_INTERNAL_2e22ebb1_4_k_cu_0e41ab1e_31104cuda3std3__45__cpo3endE)
_ZN39_INTERNAL_2e22ebb1_4_k_cu_0e41ab1e_31104cuda3std3__45__cpo3endE:
	.zero		1
	.type		_ZN39_INTERNAL_2e22ebb1_4_k_cu_0e41ab1e_31104cuda3std3__419piecewise_constructE,@object
	.size		_ZN39_INTERNAL_2e22ebb1_4_k_cu_0e41ab1e_31104cuda3std3__419piecewise_constructE,(_ZN39_INTERNAL_2e22ebb1_4_k_cu_0e41ab1e_31104cuda3std3__45__cpo4cendE - _ZN39_INTERNAL_2e22ebb1_4_k_cu_0e41ab1e_31104cuda3std3__419piecewise_constructE)
_ZN39_INTERNAL_2e22ebb1_4_k_cu_0e41ab1e_31104cuda3std3__419piecewise_constructE:
	.zero		1
	.type		_ZN39_INTERNAL_2e22ebb1_4_k_cu_0e41ab1e_31104cuda3std3__45__cpo4cendE,@object
	.size		_ZN39_INTERNAL_2e22ebb1_4_k_cu_0e41ab1e_31104cuda3std3__45__cpo4cendE,(_ZN39_INTERNAL_2e22ebb1_4_k_cu_0e41ab1e_31104cuda3std6ranges3__45__cpo4swapE - _ZN39_INTERNAL_2e22ebb1_4_k_cu_0e41ab1e_31104cuda3std3__45__cpo4cendE)
_ZN39_INTERNAL_2e22ebb1_4_k_cu_0e41ab1e_31104cuda3std3__45__cpo4cendE:
	.zero		1
	.type		_ZN39_INTERNAL_2e22ebb1_4_k_cu_0e41ab1e_31104cuda3std6ranges3__45__cpo4swapE,@object
	.size		_ZN39_INTERNAL_2e22ebb1_4_k_cu_0e41ab1e_31104cuda3std6ranges3__45__cpo4swapE,(.L_8 - _ZN39_INTERNAL_2e22ebb1_4_k_cu_0e41ab1e_31104cuda3std6ranges3__45__cpo4swapE)
_ZN39_INTERNAL_2e22ebb1_4_k_cu_0e41ab1e_31104cuda3std6ranges3__45__cpo4swapE:
	.zero		1
.L_8:


//--------------------- .nv.constant0._ZN7cutlass13device_kernelINS_4gemm6kernel13GemmUniversalIN4cute5tupleIJiiiiEEENS1_10collective13CollectiveMmaINS1_34MainloopSm90TmaGmmaWarpSpecializedILi4ENS5_IJNS4_1CILi1EEENSA_ILi2EEESB_EEENS1_35KernelTmaWarpSpecializedCooperativeEEENS5_IJNSA_ILi256EEENSA_ILi128EEENSA_ILi64EEEEEENS_6half_tENS5_IJlSB_lEEESK_SL_NS4_8TiledMMAINS4_8MMA_AtomIJNS4_4SM904GMMA26MMA_64x128x16_F32F16F16_SSILNSP_5MajorE0ELSR_0ELNSP_7ScaleInE1ELSS_1EEEEEENS4_6LayoutINS5_IJSC_SB_SB_EEENS5_IJSB_NSA_ILi0EEESX_EEEEENS5_IJNS4_10UnderscoreES10_S10_EEEEENS4_23SM90_TMA_LOAD_MULTICASTENS4_14ComposedLayoutINS4_7SwizzleILi3ELi4ELi3EEENS4_18smem_ptr_flag_bitsILi16EEENSV_INS5_IJNSA_ILi8EEESI_EEENS5_IJSI_SB_EEEEEEEvNS4_8identityENS4_13SM90_TMA_LOADES1D_vS1E_EENS_8epilogue10collective6detail29Sm90TmaWarpSpecializedAdapterINS1I_15DefaultEpilogueISK_SL_SL_NS1H_6thread17LinearCombinationISK_Li1EffLNS1M_9ScaleType4KindE0ELNS_15FloatRoundStyleE2ESK_EENS1_15EpilogueDefaultEEEEEvvEEEEvNT_6ParamsE --------------------------
	.section	.nv.constant0._ZN7cutlass13device_kernelINS_4gemm6kernel13GemmUniversalIN4cute5tupleIJiiiiEEENS1_10collective13CollectiveMmaINS1_34MainloopSm90TmaGmmaWarpSpecializedILi4ENS5_IJNS4_1CILi1EEENSA_ILi2EEESB_EEENS1_35KernelTmaWarpSpecializedCooperativeEEENS5_IJNSA_ILi256EEENSA_ILi128EEENSA_ILi64EEEEEENS_6half_tENS5_IJlSB_lEEESK_SL_NS4_8TiledMMAINS4_8MMA_AtomIJNS4_4SM904GMMA26MMA_64x128x16_F32F16F16_SSILNSP_5MajorE0ELSR_0ELNSP_7ScaleInE1ELSS_1EEEEEENS4_6LayoutINS5_IJSC_SB_SB_EEENS5_IJSB_NSA_ILi0EEESX_EEEEENS5_IJNS4_10UnderscoreES10_S10_EEEEENS4_23SM90_TMA_LOAD_MULTICASTENS4_14ComposedLayoutINS4_7SwizzleILi3ELi4ELi3EEENS4_18smem_ptr_flag_bitsILi16EEENSV_INS5_IJNSA_ILi8EEESI_EEENS5_IJSI_SB_EEEEEEEvNS4_8identityENS4_13SM90_TMA_LOADES1D_vS1E_EENS_8epilogue10collective6detail29Sm90TmaWarpSpecializedAdapterINS1I_15DefaultEpilogueISK_SL_SL_NS1H_6thread17LinearCombinationISK_Li1EffLNS1M_9ScaleType4KindE0ELNS_15FloatRoundStyleE2ESK_EENS1_15EpilogueDefaultEEEEEvvEEEEvNT_6ParamsE,"a",@progbits
	.sectionflags	@""
	.align	4
.nv.constant0._ZN7cutlass13device_kernelINS_4gemm6kernel13GemmUniversalIN4cute5tupleIJiiiiEEENS1_10collective13CollectiveMmaINS1_34MainloopSm90TmaGmmaWarpSpecializedILi4ENS5_IJNS4_1CILi1EEENSA_ILi2EEESB_EEENS1_35KernelTmaWarpSpecializedCooperativeEEENS5_IJNSA_ILi256EEENSA_ILi128EEENSA_ILi64EEEEEENS_6half_tENS5_IJlSB_lEEESK_SL_NS4_8TiledMMAINS4_8MMA_AtomIJNS4_4SM904GMMA26MMA_64x128x16_F32F16F16_SSILNSP_5MajorE0ELSR_0ELNSP_7ScaleInE1ELSS_1EEEEEENS4_6LayoutINS5_IJSC_SB_SB_EEENS5_IJSB_NSA_ILi0EEESX_EEEEENS5_IJNS4_10UnderscoreES10_S10_EEEEENS4_23SM90_TMA_LOAD_MULTICASTENS4_14ComposedLayoutINS4_7SwizzleILi3ELi4ELi3EEENS4_18smem_ptr_flag_bitsILi16EEENSV_INS5_IJNSA_ILi8EEESI_EEENS5_IJSI_SB_EEEEEEEvNS4_8identityENS4_13SM90_TMA_LOADES1D_vS1E_EENS_8epilogue10collective6detail29Sm90TmaWarpSpecializedAdapterINS1I_15DefaultEpilogueISK_SL_SL_NS1H_6thread17LinearCombinationISK_Li1EffLNS1M_9ScaleType4KindE0ELNS_15FloatRoundStyleE2ESK_EENS1_15EpilogueDefaultEEEEEvvEEEEvNT_6ParamsE:
	.zero		1664


//--------------------- SYMBOLS --------------------------

	.type		.nv.reservedSmem.offset0,@object
	.size		.nv.reservedSmem.offset0,0x4
	.type		__assertfail,@function
